	.headerflags	@"EF_CUDA_TEXMODE_UNIFIED EF_CUDA_64BIT_ADDRESS EF_CUDA_ACCELERATORS EF_CUDA_SM90 EF_CUDA_VIRTUAL_SM(EF_CUDA_SM90)"
	.elftype	@"ET_EXEC"


//--------------------- .nv.info                  --------------------------
	.section	.nv.info,"",@"SHT_CUDA_INFO"
	.align	4


	//----- nvinfo : EIATTR_REGCOUNT
	.align		4
        /*0000*/ 	.byte	0x04, 0x2f
        /*0002*/ 	.short	(.L_1 - .L_0)
	.align		4
.L_0:
        /*0004*/ 	.word	index@(triton_mm)
        /*0008*/ 	.word	0x00000060


	//----- nvinfo : EIATTR_MIN_STACK_SIZE
	.align		4
.L_1:
        /*000c*/ 	.byte	0x04, 0x12
        /*000e*/ 	.short	(.L_3 - .L_2)
	.align		4
.L_2:
        /*0010*/ 	.word	index@(triton_mm)
        /*0014*/ 	.word	0x00000000


	//----- nvinfo : EIATTR_FRAME_SIZE
	.align		4
.L_3:
        /*0018*/ 	.byte	0x04, 0x11
        /*001a*/ 	.short	(.L_5 - .L_4)
	.align		4
.L_4:
        /*001c*/ 	.word	index@(triton_mm)
        /*0020*/ 	.word	0x00000000


	//----- nvinfo : EIATTR_MIN_STACK_SIZE
	.align		4
.L_5:
        /*0024*/ 	.byte	0x04, 0x12
        /*0026*/ 	.short	(.L_7 - .L_6)
	.align		4
.L_6:
        /*0028*/ 	.word	index@(triton_mm)
        /*002c*/ 	.word	0x00000000
.L_7:


//--------------------- .nv.info.triton_mm        --------------------------
	.section	.nv.info.triton_mm,"",@"SHT_CUDA_INFO"
	.sectionflags	@""
	.align	4


	//----- nvinfo : EIATTR_CUDA_API_VERSION
	.align		4
        /*0000*/ 	.byte	0x04, 0x37
        /*0002*/ 	.short	(.L_9 - .L_8)
.L_8:
        /*0004*/ 	.word	0x0000007c


	//----- nvinfo : EIATTR_KPARAM_INFO
	.align		4
.L_9:
        /*0008*/ 	.byte	0x04, 0x17
        /*000a*/ 	.short	(.L_11 - .L_10)
.L_10:
        /*000c*/ 	.word	0x00000000
        /*0010*/ 	.short	0x0004
        /*0012*/ 	.short	0x001c
        /*0014*/ 	.byte	0x00, 0xf0, 0x11, 0x00


	//----- nvinfo : EIATTR_KPARAM_INFO
	.align		4
.L_11:
        /*0018*/ 	.byte	0x04, 0x17
        /*001a*/ 	.short	(.L_13 - .L_12)
.L_12:
        /*001c*/ 	.word	0x00000000
        /*0020*/ 	.short	0x0003
        /*0022*/ 	.short	0x0018
        /*0024*/ 	.byte	0x00, 0xf0, 0x11, 0x00


	//----- nvinfo : EIATTR_KPARAM_INFO
	.align		4
.L_13:
        /*0028*/ 	.byte	0x04, 0x17
        /*002a*/ 	.short	(.L_15 - .L_14)
.L_14:
        /*002c*/ 	.word	0x00000000
        /*0030*/ 	.short	0x0002
        /*0032*/ 	.short	0x0010
        /*0034*/ 	.byte	0x00, 0xf0, 0x21, 0x00


	//----- nvinfo : EIATTR_KPARAM_INFO
	.align		4
.L_15:
        /*0038*/ 	.byte	0x04, 0x17
        /*003a*/ 	.short	(.L_17 - .L_16)
.L_16:
        /*003c*/ 	.word	0x00000000
        /*0040*/ 	.short	0x0001
        /*0042*/ 	.short	0x0008
        /*0044*/ 	.byte	0x00, 0xf0, 0x21, 0x00


	//----- nvinfo : EIATTR_KPARAM_INFO
	.align		4
.L_17:
        /*0048*/ 	.byte	0x04, 0x17
        /*004a*/ 	.short	(.L_19 - .L_18)
.L_18:
        /*004c*/ 	.word	0x00000000
        /*0050*/ 	.short	0x0000
        /*0052*/ 	.short	0x0000
        /*0054*/ 	.byte	0x00, 0xf0, 0x21, 0x00


	//----- nvinfo : EIATTR_SPARSE_MMA_MASK
	.align		4
.L_19:
        /*0058*/ 	.byte	0x03, 0x50
        /*005a*/ 	.short	0x0000


	//----- nvinfo : EIATTR_MAXREG_COUNT
	.align		4
        /*005c*/ 	.byte	0x03, 0x1b
        /*005e*/ 	.short	0x00ff


	//----- nvinfo : EIATTR_COOP_GROUP_MASK_REGIDS
	.align		4
        /*0060*/ 	.byte	0x04, 0x29
        /*0062*/ 	.short	(.L_21 - .L_20)


	//   ....[0]....
.L_20:
        /*0064*/ 	.word	0xffffffff


	//----- nvinfo : EIATTR_COOP_GROUP_INSTR_OFFSETS
	.align		4
.L_21:
        /*0068*/ 	.byte	0x04, 0x28
        /*006a*/ 	.short	(.L_23 - .L_22)


	//   ....[0]....
.L_22:
        /*006c*/ 	.word	0x00000f90


	//----- nvinfo : EIATTR_EXIT_INSTR_OFFSETS
	.align		4
.L_23:
        /*0070*/ 	.byte	0x04, 0x1c
        /*0072*/ 	.short	(.L_25 - .L_24)


	//   ....[0]....
.L_24:
        /*0074*/ 	.word	0x00000040


	//   ....[1]....
        /*0078*/ 	.word	0x00001d20


	//   ....[2]....
        /*007c*/ 	.word	0x00001d70


	//----- nvinfo : EIATTR_MAX_THREADS
	.align		4
.L_25:
        /*0080*/ 	.byte	0x04, 0x05
        /*0082*/ 	.short	(.L_27 - .L_26)
.L_26:
        /*0084*/ 	.word	0x00000080
        /*0088*/ 	.word	0x00000001
        /*008c*/ 	.word	0x00000001


	//----- nvinfo : EIATTR_CBANK_PARAM_SIZE
	.align		4
.L_27:
        /*0090*/ 	.byte	0x03, 0x19
        /*0092*/ 	.short	0x0020


	//----- nvinfo : EIATTR_PARAM_CBANK
	.align		4
        /*0094*/ 	.byte	0x04, 0x0a
        /*0096*/ 	.short	(.L_29 - .L_28)
	.align		4
.L_28:
        /*0098*/ 	.word	index@(.nv.constant0.triton_mm)
        /*009c*/ 	.short	0x0210
        /*009e*/ 	.short	0x0020


	//----- nvinfo : EIATTR_SW_WAR
	.align		4
.L_29:
        /*00a0*/ 	.byte	0x04, 0x36
        /*00a2*/ 	.short	(.L_31 - .L_30)
.L_30:
        /*00a4*/ 	.word	0x00000008
.L_31:


//--------------------- .nv.callgraph             --------------------------
	.section	.nv.callgraph,"",@"SHT_CUDA_CALLGRAPH"
	.align	4
	.sectionentsize	8
	.align		4
        /*0000*/ 	.word	0x00000000
	.align		4
        /*0004*/ 	.word	0xffffffff
	.align		4
        /*0008*/ 	.word	0x00000000
	.align		4
        /*000c*/ 	.word	0xfffffffe
	.align		4
        /*0010*/ 	.word	0x00000000
	.align		4
        /*0014*/ 	.word	0xfffffffd
	.align		4
        /*0018*/ 	.word	0x00000000
	.align		4
        /*001c*/ 	.word	0xfffffffc


//--------------------- .text.triton_mm           --------------------------
	.section	.text.triton_mm,"ax",@progbits
	.sectionflags	@"SHF_BARRIERS=1"
	.align	128
        .global         triton_mm
        .type           triton_mm,@function
        .size           triton_mm,(.L_x_2 - triton_mm)
        .other          triton_mm,@"STO_CUDA_ENTRY STV_DEFAULT"
triton_mm:
.text.triton_mm:
[----:B------:R-:W1:Y:S02]  /*0000*/  LDC R1, c[0x0][0x28] ;  /* 0x00000a00ff017b82 */ /* 0x000e640000000800 */
[----:B------:R-:W2:Y:S02]  /*0010*/  LDC R0, c[0x0][0x22c] ;  /* 0x00008b00ff007b82 */ /* 0x000ea40000000800 */
[----:B--2---:R-:W-:-:S05]  /*0020*/  IMAD R2, R0, 0xc00, RZ ;  /* 0x00000c0000027824 */ /* 0x004fca00078e02ff */
[----:B------:R-:W-:-:S13]  /*0030*/  ISETP.NE.AND P0, PT, R2, RZ, PT ;  /* 0x000000ff0200720c */ /* 0x000fda0003f05270 */
[----:B------:R-:W-:Y:S05]  /*0040*/  @!P0 EXIT ;  /* 0x000000000000894d */ /* 0x000fea0003800000 */
[----:B------:R-:W2:Y:S01]  /*0050*/  S2R R12, SR_CTAID.X ;  /* 0x00000000000c7919 */ /* 0x000ea20000002500 */
[----:B------:R-:W-:Y:S01]  /*0060*/  VIADD R2, R0, 0x7f ;  /* 0x0000007f00027836 */ /* 0x000fe20000000000 */
[----:B------:R-:W-:Y:S01]  /*0070*/  IABS R18, R0 ;  /* 0x0000000000127213 */ /* 0x000fe20000000000 */
[----:B------:R-:W3:Y:S01]  /*0080*/  LDC R29, c[0x0][0x228] ;  /* 0x00008a00ff1d7b82 */ /* 0x000ee20000000800 */
[----:B------:R-:W4:Y:S01]  /*0090*/  S2R R14, SR_TID.X ;  /* 0x00000000000e7919 */ /* 0x000f220000002100 */
[----:B------:R-:W-:Y:S01]  /*00a0*/  ULDC.64 UR6, c[0x0][0x210] ;  /* 0x0000840000067ab9 */ /* 0x000fe20000000a00 */
[----:B------:R-:W-:Y:S01]  /*00b0*/  SHF.R.S32.HI R3, RZ, 0x1f, R2 ;  /* 0x0000001fff037819 */ /* 0x000fe20000011402 */
[----:B------:R-:W-:Y:S01]  /*00c0*/  UMOV UR4, 0x400 ;  /* 0x0000040000047882 */ /* 0x000fe20000000000 */
[----:B------:R-:W-:Y:S01]  /*00d0*/  ULDC.64 UR22, c[0x0][0x208] ;  /* 0x0000820000167ab9 */ /* 0x000fe20000000a00 */
[----:B------:R-:W-:Y:S01]  /*00e0*/  IMAD.MOV.U32 R91, RZ, RZ, -0x20 ;  /* 0xffffffe0ff5b7424 */ /* 0x000fe200078e00ff */
[----:B------:R-:W-:Y:S01]  /*00f0*/  LEA.HI R3, R3, R2, RZ, 0x7 ;  /* 0x0000000203037211 */ /* 0x000fe200078f38ff */
[----:B------:R-:W5:Y:S01]  /*0100*/  S2UR UR18, SR_CgaCtaId ;  /* 0x00000000001279c3 */ /* 0x000f620000008800 */
[----:B------:R-:W-:-:S02]  /*0110*/  CS2R R56, SRZ ;  /* 0x0000000000387805 */ /* 0x000fc4000001ff00 */
[----:B------:R-:W-:Y:S02]  /*0120*/  CS2R R58, SRZ ;  /* 0x00000000003a7805 */ /* 0x000fe4000001ff00 */
[----:B------:R-:W-:Y:S02]  /*0130*/  CS2R R60, SRZ ;  /* 0x00000000003c7805 */ /* 0x000fe4000001ff00 */
[----:B------:R-:W-:Y:S02]  /*0140*/  CS2R R62, SRZ ;  /* 0x00000000003e7805 */ /* 0x000fe4000001ff00 */
[----:B------:R-:W-:Y:S02]  /*0150*/  CS2R R64, SRZ ;  /* 0x0000000000407805 */ /* 0x000fe4000001ff00 */
[----:B------:R-:W-:Y:S02]  /*0160*/  CS2R R66, SRZ ;  /* 0x0000000000427805 */ /* 0x000fe4000001ff00 */
[----:B------:R-:W-:Y:S01]  /*0170*/  CS2R R68, SRZ ;  /* 0x0000000000447805 */ /* 0x000fe2000001ff00 */
[----:B------:R-:W4:Y:S01]  /*0180*/  LDC.64 R30, c[0x0][0x218] ;  /* 0x00008600ff1e7b82 */ /* 0x000f220000000a00 */
[----:B------:R-:W-:-:S02]  /*0190*/  CS2R R70, SRZ ;  /* 0x0000000000467805 */ /* 0x000fc4000001ff00 */
[----:B------:R-:W-:Y:S02]  /*01a0*/  CS2R R72, SRZ ;  /* 0x0000000000487805 */ /* 0x000fe4000001ff00 */
[----:B------:R-:W-:Y:S02]  /*01b0*/  CS2R R74, SRZ ;  /* 0x00000000004a7805 */ /* 0x000fe4000001ff00 */
[----:B------:R-:W-:Y:S02]  /*01c0*/  CS2R R76, SRZ ;  /* 0x00000000004c7805 */ /* 0x000fe4000001ff00 */
[----:B------:R-:W-:Y:S02]  /*01d0*/  CS2R R78, SRZ ;  /* 0x00000000004e7805 */ /* 0x000fe4000001ff00 */
[----:B------:R-:W-:Y:S02]  /*01e0*/  CS2R R80, SRZ ;  /* 0x0000000000507805 */ /* 0x000fe4000001ff00 */
[----:B------:R-:W-:Y:S01]  /*01f0*/  CS2R R82, SRZ ;  /* 0x0000000000527805 */ /* 0x000fe2000001ff00 */
[----:B---3--:R-:W-:Y:S01]  /*0200*/  IMAD R29, R29, 0xc00, RZ ;  /* 0x00000c001d1d7824 */ /* 0x008fe200078e02ff */
[----:B------:R-:W-:-:S02]  /*0210*/  CS2R R84, SRZ ;  /* 0x0000000000547805 */ /* 0x000fc4000001ff00 */
[----:B------:R-:W-:Y:S02]  /*0220*/  CS2R R86, SRZ ;  /* 0x0000000000567805 */ /* 0x000fe4000001ff00 */
[----:B------:R-:W-:Y:S02]  /*0230*/  CS2R R38, SRZ ;  /* 0x0000000000267805 */ /* 0x000fe4000001ff00 */
[----:B------:R-:W-:Y:S01]  /*0240*/  CS2R R40, SRZ ;  /* 0x0000000000287805 */ /* 0x000fe2000001ff00 */
[C---:B--2---:R-:W-:Y:S01]  /*0250*/  IMAD.HI R4, R12.reuse, 0x2aaaaaab, RZ ;  /* 0x2aaaaaab0c047827 */ /* 0x044fe200078e02ff */
[----:B------:R-:W-:Y:S02]  /*0260*/  ISETP.GE.AND P1, PT, R12, RZ, PT ;  /* 0x000000ff0c00720c */ /* 0x000fe40003f26270 */
[----:B------:R-:W-:Y:S01]  /*0270*/  CS2R R42, SRZ ;  /* 0x00000000002a7805 */ /* 0x000fe2000001ff00 */
[----:B-1---5:R-:W-:Y:S01]  /*0280*/  UPRMT UR18, UR18, 0x654, UR4 ;  /* 0x0000065412127896 */ /* 0x022fe20008000004 */
[----:B----4-:R-:W-:-:S02]  /*0290*/  SHF.R.U32.HI R90, RZ, 0x5, R14 ;  /* 0x00000005ff5a7819 */ /* 0x010fc4000001160e */
[----:B------:R-:W-:Y:S02]  /*02a0*/  CS2R R44, SRZ ;  /* 0x00000000002c7805 */ /* 0x000fe4000001ff00 */
[----:B------:R-:W-:Y:S02]  /*02b0*/  SHF.R.U32.HI R5, RZ, 0x1f, R4 ;  /* 0x0000001fff057819 */ /* 0x000fe40000011604 */
[----:B------:R-:W-:Y:S02]  /*02c0*/  CS2R R46, SRZ ;  /* 0x00000000002e7805 */ /* 0x000fe4000001ff00 */
[----:B------:R-:W-:Y:S02]  /*02d0*/  CS2R R48, SRZ ;  /* 0x0000000000307805 */ /* 0x000fe4000001ff00 */
[----:B------:R-:W-:Y:S02]  /*02e0*/  CS2R R50, SRZ ;  /* 0x0000000000327805 */ /* 0x000fe4000001ff00 */
[----:B------:R-:W-:-:S02]  /*02f0*/  LEA.HI.SX32 R5, R4, R5, 0x1a ;  /* 0x0000000504057211 */ /* 0x000fc400078fd2ff */
[----:B------:R-:W-:Y:S02]  /*0300*/  CS2R R52, SRZ ;  /* 0x0000000000347805 */ /* 0x000fe4000001ff00 */
[----:B------:R-:W-:Y:S02]  /*0310*/  LOP3.LUT R90, R90, 0x7fffffc, RZ, 0xc0, !PT ;  /* 0x07fffffc5a5a7812 */ /* 0x000fe400078ec0ff */
[----:B------:R-:W-:Y:S01]  /*0320*/  CS2R R54, SRZ ;  /* 0x0000000000367805 */ /* 0x000fe2000001ff00 */
[----:B------:R-:W-:Y:S01]  /*0330*/  UMOV UR19, 0x1 ;  /* 0x0000000100137882 */ /* 0x000fe20000000000 */
[----:B------:R-:W-:Y:S01]  /*0340*/  IMAD.SHL.U32 R4, R5, 0x8, RZ ;  /* 0x0000000805047824 */ /* 0x000fe200078e00ff */
[----:B------:R-:W-:Y:S01]  /*0350*/  UMOV UR4, URZ ;  /* 0x0000003f00047c82 */ /* 0x000fe20008000000 */
[----:B------:R-:W-:Y:S01]  /*0360*/  UIADD3 UR21, UR18, 0x6000, URZ ;  /* 0x0000600012157890 */ /* 0x000fe2000fffe03f */
[----:B------:R-:W-:Y:S02]  /*0370*/  UMOV UR5, URZ ;  /* 0x0000003f00057c82 */ /* 0x000fe40008000000 */
[----:B------:R-:W-:-:S04]  /*0380*/  LEA.HI.SX32 R3, R3, -R4, 0x19 ;  /* 0x8000000403037211 */ /* 0x000fc800078fcaff */
[----:B------:R-:W-:-:S04]  /*0390*/  VIMNMX R6, R3, 0x8, PT ;  /* 0x0000000803067848 */ /* 0x000fc80003fe0100 */
[-C--:B------:R-:W-:Y:S02]  /*03a0*/  IABS R11, R6.reuse ;  /* 0x00000006000b7213 */ /* 0x080fe40000000000 */
[----:B------:R-:W-:Y:S02]  /*03b0*/  IABS R10, R6 ;  /* 0x00000006000a7213 */ /* 0x000fe40000000000 */
[----:B------:R-:W1:Y:S03]  /*03c0*/  I2F.RP R7, R11 ;  /* 0x0000000b00077306 */ /* 0x000e660000209400 */
[----:B------:R-:W-:-:S05]  /*03d0*/  IMAD.MOV R13, RZ, RZ, -R10 ;  /* 0x000000ffff0d7224 */ /* 0x000fca00078e0a0a */
[----:B-1----:R-:W1:Y:S02]  /*03e0*/  MUFU.RCP R7, R7 ;  /* 0x0000000700077308 */ /* 0x002e640000001000 */
[----:B-1----:R-:W-:-:S06]  /*03f0*/  VIADD R2, R7, 0xffffffe ;  /* 0x0ffffffe07027836 */ /* 0x002fcc0000000000 */
[----:B------:R-:W1:Y:S08]  /*0400*/  I2F.RP R7, R18 ;  /* 0x0000001200077306 */ /* 0x000e700000209400 */
[----:B------:R2:W3:Y:S08]  /*0410*/  F2I.FTZ.U32.TRUNC.NTZ R3, R2 ;  /* 0x0000000200037305 */ /* 0x0004f0000021f000 */
[----:B-1----:R-:W1:Y:S01]  /*0420*/  MUFU.RCP R7, R7 ;  /* 0x0000000700077308 */ /* 0x002e620000001000 */
[----:B--2---:R-:W-:-:S02]  /*0430*/  IMAD.MOV.U32 R2, RZ, RZ, RZ ;  /* 0x000000ffff027224 */ /* 0x004fc400078e00ff */
[----:B---3--:R-:W-:-:S04]  /*0440*/  IMAD.MOV R8, RZ, RZ, -R3 ;  /* 0x000000ffff087224 */ /* 0x008fc800078e0a03 */
[----:B------:R-:W-:Y:S01]  /*0450*/  IMAD R9, R8, R11, RZ ;  /* 0x0000000b08097224 */ /* 0x000fe200078e02ff */
[----:B------:R-:W-:-:S03]  /*0460*/  IABS R8, R12 ;  /* 0x0000000c00087213 */ /* 0x000fc60000000000 */
[----:B------:R-:W-:-:S04]  /*0470*/  IMAD.HI.U32 R3, R3, R9, R2 ;  /* 0x0000000903037227 */ /* 0x000fc800078e0002 */
[----:B------:R-:W-:Y:S01]  /*0480*/  IMAD R9, R5, -0x180, R12 ;  /* 0xfffffe8005097824 */ /* 0x000fe200078e020c */
[----:B------:R-:W-:Y:S01]  /*0490*/  LOP3.LUT R5, RZ, R6, RZ, 0x33, !PT ;  /* 0x00000006ff057212 */ /* 0x000fe200078e33ff */
[----:B------:R-:W-:-:S03]  /*04a0*/  IMAD.HI.U32 R2, R3, R8, RZ ;  /* 0x0000000803027227 */ /* 0x000fc600078e00ff */
[----:B------:R-:W-:Y:S01]  /*04b0*/  IABS R10, R9 ;  /* 0x00000009000a7213 */ /* 0x000fe20000000000 */
[----:B------:R-:W-:-:S04]  /*04c0*/  IMAD R2, R2, R13, R8 ;  /* 0x0000000d02027224 */ /* 0x000fc800078e0208 */
[----:B------:R-:W-:Y:S01]  /*04d0*/  IMAD.HI.U32 R8, R3, R10, RZ ;  /* 0x0000000a03087227 */ /* 0x000fe200078e00ff */
[----:B------:R-:W-:-:S03]  /*04e0*/  ISETP.GT.U32.AND P0, PT, R11, R2, PT ;  /* 0x000000020b00720c */ /* 0x000fc60003f04070 */
[----:B------:R-:W-:Y:S02]  /*04f0*/  IMAD R10, R8, R13, R10 ;  /* 0x0000000d080a7224 */ /* 0x000fe400078e020a */
[----:B-1----:R-:W-:-:S03]  /*0500*/  VIADD R3, R7, 0xffffffe ;  /* 0x0ffffffe07037836 */ /* 0x002fc60000000000 */
[----:B------:R-:W-:-:S03]  /*0510*/  ISETP.GT.U32.AND P2, PT, R11, R10, PT ;  /* 0x0000000a0b00720c */ /* 0x000fc60003f44070 */
[----:B------:R-:W1:Y:S02]  /*0520*/  F2I.FTZ.U32.TRUNC.NTZ R3, R3 ;  /* 0x0000000300037305 */ /* 0x000e64000021f000 */
[----:B------:R-:W-:-:S05]  /*0530*/  @!P0 IMAD.IADD R2, R2, 0x1, -R11 ;  /* 0x0000000102028824 */ /* 0x000fca00078e0a0b */
[----:B------:R-:W-:-:S03]  /*0540*/  ISETP.GT.U32.AND P0, PT, R11, R2, PT ;  /* 0x000000020b00720c */ /* 0x000fc60003f04070 */
[----:B------:R-:W-:Y:S02]  /*0550*/  @!P2 IMAD.IADD R10, R10, 0x1, -R11 ;  /* 0x000000010a0aa824 */ /* 0x000fe400078e0a0b */
[----:B------:R-:W-:-:S08]  /*0560*/  @!P2 VIADD R8, R8, 0x1 ;  /* 0x000000010808a836 */ /* 0x000fd00000000000 */
[----:B------:R-:W-:Y:S01]  /*0570*/  @!P0 IMAD.IADD R2, R2, 0x1, -R11 ;  /* 0x0000000102028824 */ /* 0x000fe200078e0a0b */
[----:B------:R-:W-:Y:S02]  /*0580*/  ISETP.NE.AND P0, PT, R6, RZ, PT ;  /* 0x000000ff0600720c */ /* 0x000fe40003f05270 */
[----:B------:R-:W-:Y:S01]  /*0590*/  LOP3.LUT R6, R9, R6, RZ, 0x3c, !PT ;  /* 0x0000000609067212 */ /* 0x000fe200078e3cff */
[----:B------:R-:W-:Y:S01]  /*05a0*/  @!P1 IMAD.MOV R2, RZ, RZ, -R2 ;  /* 0x000000ffff029224 */ /* 0x000fe200078e0a02 */
[----:B------:R-:W-:Y:S01]  /*05b0*/  ISETP.GE.U32.AND P1, PT, R10, R11, PT ;  /* 0x0000000b0a00720c */ /* 0x000fe20003f26070 */
[----:B-1----:R-:W-:Y:S01]  /*05c0*/  IMAD.MOV R9, RZ, RZ, -R3 ;  /* 0x000000ffff097224 */ /* 0x002fe200078e0a03 */
[----:B------:R-:W-:Y:S02]  /*05d0*/  SHF.R.U32.HI R10, RZ, 0x2, R14 ;  /* 0x00000002ff0a7819 */ /* 0x000fe4000001160e */
[----:B------:R-:W-:Y:S01]  /*05e0*/  SEL R7, R5, R2, !P0 ;  /* 0x0000000205077207 */ /* 0x000fe20004000000 */
[----:B------:R-:W-:Y:S01]  /*05f0*/  IMAD R9, R9, R18, RZ ;  /* 0x0000001209097224 */ /* 0x000fe200078e02ff */
[----:B------:R-:W-:Y:S01]  /*0600*/  SGXT.U32 R10, R10, 0x5 ;  /* 0x000000050a0a781a */ /* 0x000fe20000000000 */
[----:B------:R-:W-:Y:S01]  /*0610*/  IMAD.MOV.U32 R2, RZ, RZ, RZ ;  /* 0x000000ffff027224 */ /* 0x000fe200078e00ff */
[----:B------:R-:W-:Y:S01]  /*0620*/  ISETP.GE.AND P3, PT, R6, RZ, PT ;  /* 0x000000ff0600720c */ /* 0x000fe20003f66270 */
[----:B------:R-:W-:-:S02]  /*0630*/  IMAD.IADD R7, R4, 0x1, R7 ;  /* 0x0000000104077824 */ /* 0x000fc400078e0207 */
[----:B------:R-:W-:-:S04]  /*0640*/  IMAD.HI.U32 R2, R3, R9, R2 ;  /* 0x0000000903027227 */ /* 0x000fc800078e0002 */
[----:B------:R-:W-:Y:S02]  /*0650*/  IMAD.SHL.U32 R7, R7, 0x80, RZ ;  /* 0x0000008007077824 */ /* 0x000fe400078e00ff */
[----:B------:R-:W-:-:S03]  /*0660*/  @P1 VIADD R8, R8, 0x1 ;  /* 0x0000000108081836 */ /* 0x000fc60000000000 */
[----:B------:R-:W-:Y:S01]  /*0670*/  LOP3.LUT R12, R7, R10, RZ, 0xfc, !PT ;  /* 0x0000000a070c7212 */ /* 0x000fe200078efcff */
[----:B------:R-:W-:Y:S01]  /*0680*/  @!P3 IMAD.MOV R8, RZ, RZ, -R8 ;  /* 0x000000ffff08b224 */ /* 0x000fe200078e0a08 */
[----:B------:R-:W-:Y:S02]  /*0690*/  LOP3.LUT R21, R7, 0x20, R10, 0xfe, !PT ;  /* 0x0000002007157812 */ /* 0x000fe400078efe0a */
[----:B------:R-:W-:Y:S02]  /*06a0*/  IABS R11, R12 ;  /* 0x0000000c000b7213 */ /* 0x000fe40000000000 */
[----:B------:R-:W-:Y:S02]  /*06b0*/  LOP3.LUT R23, R7, 0x40, R10, 0xfe, !PT ;  /* 0x0000004007177812 */ /* 0x000fe400078efe0a */
[----:B------:R-:W-:Y:S01]  /*06c0*/  LOP3.LUT R24, R7, 0x60, R10, 0xfe, !PT ;  /* 0x0000006007187812 */ /* 0x000fe200078efe0a */
[----:B------:R-:W-:Y:S01]  /*06d0*/  IMAD.HI.U32 R3, R2, R11, RZ ;  /* 0x0000000b02037227 */ /* 0x000fe200078e00ff */
[----:B------:R-:W-:-:S02]  /*06e0*/  IABS R15, R21 ;  /* 0x00000015000f7213 */ /* 0x000fc40000000000 */
[----:B------:R-:W-:Y:S01]  /*06f0*/  IABS R13, R23 ;  /* 0x00000017000d7213 */ /* 0x000fe20000000000 */
[----:B------:R-:W-:Y:S01]  /*0700*/  IMAD.MOV R6, RZ, RZ, -R3 ;  /* 0x000000ffff067224 */ /* 0x000fe200078e0a03 */
[----:B------:R-:W-:Y:S01]  /*0710*/  IABS R17, R24 ;  /* 0x0000001800117213 */ /* 0x000fe20000000000 */
[----:B------:R-:W-:Y:S01]  /*0720*/  IMAD.HI.U32 R4, R2, R15, RZ ;  /* 0x0000000f02047227 */ /* 0x000fe200078e00ff */
[----:B------:R-:W-:Y:S02]  /*0730*/  ISETP.GE.AND P4, PT, R21, RZ, PT ;  /* 0x000000ff1500720c */ /* 0x000fe40003f86270 */
[----:B------:R-:W-:Y:S01]  /*0740*/  ISETP.GE.AND P5, PT, R23, RZ, PT ;  /* 0x000000ff1700720c */ /* 0x000fe20003fa6270 */
[----:B------:R-:W-:Y:S02]  /*0750*/  IMAD R11, R18, R6, R11 ;  /* 0x00000006120b7224 */ /* 0x000fe400078e020b */
[----:B------:R-:W-:-:S04]  /*0760*/  IMAD.HI.U32 R3, R2, R13, RZ ;  /* 0x0000000d02037227 */ /* 0x000fc800078e00ff */
[----:B------:R-:W-:-:S04]  /*0770*/  IMAD.HI.U32 R2, R2, R17, RZ ;  /* 0x0000001102027227 */ /* 0x000fc800078e00ff */
[----:B------:R-:W-:Y:S01]  /*0780*/  IMAD.MOV R9, RZ, RZ, -R4 ;  /* 0x000000ffff097224 */ /* 0x000fe200078e0a04 */
[----:B------:R-:W-:Y:S01]  /*0790*/  SEL R4, R5, R8, !P0 ;  /* 0x0000000805047207 */ /* 0x000fe20004000000 */
[----:B------:R-:W-:Y:S01]  /*07a0*/  IMAD.MOV R2, RZ, RZ, -R2 ;  /* 0x000000ffff027224 */ /* 0x000fe200078e0a02 */
[C---:B------:R-:W-:Y:S01]  /*07b0*/  ISETP.GT.U32.AND P0, PT, R18.reuse, R11, PT ;  /* 0x0000000b1200720c */ /* 0x040fe20003f04070 */
[----:B------:R-:W-:Y:S01]  /*07c0*/  IMAD.MOV R3, RZ, RZ, -R3 ;  /* 0x000000ffff037224 */ /* 0x000fe200078e0a03 */
[----:B------:R-:W-:Y:S01]  /*07d0*/  SHF.R.U32.HI R8, RZ, 0x3, R14 ;  /* 0x00000003ff087819 */ /* 0x000fe2000001160e */
[----:B------:R-:W-:Y:S01]  /*07e0*/  IMAD R15, R18, R9, R15 ;  /* 0x00000009120f7224 */ /* 0x000fe200078e020f */
[----:B------:R-:W-:Y:S01]  /*07f0*/  LOP3.LUT R5, R10, 0x60, RZ, 0xfc, !PT ;  /* 0x000000600a057812 */ /* 0x000fe200078efcff */
[----:B------:R-:W-:Y:S01]  /*0800*/  IMAD R17, R18, R2, R17 ;  /* 0x0000000212117224 */ /* 0x000fe200078e0211 */
[----:B------:R-:W-:Y:S01]  /*0810*/  SGXT.U32 R8, R8, 0x4 ;  /* 0x000000040808781a */ /* 0x000fe20000000000 */
[C---:B------:R-:W-:Y:S01]  /*0820*/  IMAD R16, R18.reuse, R3, R13 ;  /* 0x0000000312107224 */ /* 0x040fe200078e020d */
[----:B------:R-:W-:Y:S01]  /*0830*/  ISETP.GT.U32.AND P1, PT, R18, R15, PT ;  /* 0x0000000f1200720c */ /* 0x000fe20003f24070 */
[----:B------:R-:W-:Y:S01]  /*0840*/  IMAD.SHL.U32 R4, R4, 0x40, RZ ;  /* 0x0000004004047824 */ /* 0x000fe200078e00ff */
[----:B------:R-:W-:Y:S01]  /*0850*/  ISETP.GT.U32.AND P3, PT, R18, R17, PT ;  /* 0x000000111200720c */ /* 0x000fe20003f64070 */
[----:B------:R-:W-:Y:S01]  /*0860*/  IMAD.SHL.U32 R9, R14, 0x8, RZ ;  /* 0x000000080e097824 */ /* 0x000fe200078e00ff */
[----:B------:R-:W-:Y:S01]  /*0870*/  ISETP.GT.U32.AND P2, PT, R18, R16, PT ;  /* 0x000000101200720c */ /* 0x000fe20003f44070 */
[----:B------:R-:W-:Y:S01]  /*0880*/  @!P0 IMAD.IADD R11, R11, 0x1, -R18 ;  /* 0x000000010b0b8824 */ /* 0x000fe200078e0a12 */
[----:B------:R-:W-:-:S02]  /*0890*/  LOP3.LUT R20, R4, R10, RZ, 0xfc, !PT ;  /* 0x0000000a04147212 */ /* 0x000fc400078efcff */
[----:B------:R-:W-:Y:S02]  /*08a0*/  LOP3.LUT R7, R7, R8, RZ, 0xfc, !PT ;  /* 0x0000000807077212 */ /* 0x000fe400078efcff */
[----:B------:R-:W-:Y:S01]  /*08b0*/  ISETP.GT.U32.AND P6, PT, R18, R11, PT ;  /* 0x0000000b1200720c */ /* 0x000fe20003fc4070 */
[----:B------:R-:W-:Y:S01]  /*08c0*/  IMAD.HI R8, R20, 0x2aaaaaab, RZ ;  /* 0x2aaaaaab14087827 */ /* 0x000fe200078e02ff */
[----:B------:R-:W-:Y:S02]  /*08d0*/  LOP3.LUT R6, R9, 0x18, R14, 0x48, !PT ;  /* 0x0000001809067812 */ /* 0x000fe400078e480e */
[C---:B------:R-:W-:Y:S01]  /*08e0*/  LOP3.LUT R2, R10.reuse, 0x20, RZ, 0xfc, !PT ;  /* 0x000000200a027812 */ /* 0x040fe200078efcff */
[--C-:B------:R-:W-:Y:S01]  /*08f0*/  @!P1 IMAD.IADD R15, R15, 0x1, -R18.reuse ;  /* 0x000000010f0f9824 */ /* 0x100fe200078e0a12 */
[----:B------:R-:W-:Y:S01]  /*0900*/  LOP3.LUT R3, R10, 0x40, RZ, 0xfc, !PT ;  /* 0x000000400a037812 */ /* 0x000fe200078efcff */
[--C-:B------:R-:W-:Y:S01]  /*0910*/  @!P3 IMAD.IADD R17, R17, 0x1, -R18.reuse ;  /* 0x000000011111b824 */ /* 0x100fe200078e0a12 */
[----:B------:R-:W-:Y:S01]  /*0920*/  ISETP.GE.AND P3, PT, R12, RZ, PT ;  /* 0x000000ff0c00720c */ /* 0x000fe20003f66270 */
[----:B------:R-:W-:Y:S01]  /*0930*/  @!P2 IMAD.IADD R16, R16, 0x1, -R18 ;  /* 0x000000011010a824 */ /* 0x000fe200078e0a12 */
[----:B------:R-:W-:Y:S01]  /*0940*/  ISETP.GT.U32.AND P0, PT, R18, R15, PT ;  /* 0x0000000f1200720c */ /* 0x000fe20003f04070 */
[----:B------:R-:W-:Y:S01]  /*0950*/  IMAD R2, R2, 0x20, R6 ;  /* 0x0000002002027824 */ /* 0x000fe200078e0206 */
[C---:B------:R-:W-:Y:S01]  /*0960*/  ISETP.GT.U32.AND P2, PT, R18.reuse, R17, PT ;  /* 0x000000111200720c */ /* 0x040fe20003f44070 */
[----:B------:R-:W-:Y:S01]  /*0970*/  @!P6 IMAD.IADD R11, R11, 0x1, -R18 ;  /* 0x000000010b0be824 */ /* 0x000fe200078e0a12 */
[----:B------:R-:W-:Y:S01]  /*0980*/  ISETP.GT.U32.AND P1, PT, R18, R16, PT ;  /* 0x000000101200720c */ /* 0x000fe20003f24070 */
[--C-:B------:R-:W-:Y:S01]  /*0990*/  IMAD R3, R3, 0x20, R6.reuse ;  /* 0x0000002003037824 */ /* 0x100fe200078e0206 */
[----:B------:R-:W-:Y:S01]  /*09a0*/  ISETP.GE.AND P6, PT, R24, RZ, PT ;  /* 0x000000ff1800720c */ /* 0x000fe20003fc6270 */
[--C-:B------:R-:W-:Y:S01]  /*09b0*/  IMAD R5, R5, 0x20, R6.reuse ;  /* 0x0000002005057824 */ /* 0x100fe200078e0206 */
[----:B------:R-:W-:Y:S01]  /*09c0*/  LOP3.LUT R22, R4, 0x20, R10, 0xfe, !PT ;  /* 0x0000002004167812 */ /* 0x000fe200078efe0a */
[----:B------:R-:W-:Y:S01]  /*09d0*/  IMAD R6, R10, 0x20, R6 ;  /* 0x000000200a067824 */ /* 0x000fe200078e0206 */
[----:B------:R-:W-:Y:S01]  /*09e0*/  SHF.R.U32.HI R13, RZ, 0x1f, R8 ;  /* 0x0000001fff0d7819 */ /* 0x000fe20000011608 */
[----:B------:R-:W-:Y:S01]  /*09f0*/  @!P3 IMAD.MOV R11, RZ, RZ, -R11 ;  /* 0x000000ffff0bb224 */ /* 0x000fe200078e0a0b */
[----:B------:R-:W-:Y:S01]  /*0a00*/  LOP3.LUT R9, R9, 0x18, RZ, 0xc0, !PT ;  /* 0x0000001809097812 */ /* 0x000fe200078ec0ff */
[----:B------:R-:W-:Y:S01]  /*0a10*/  IMAD.HI R10, R22, 0x2aaaaaab, RZ ;  /* 0x2aaaaaab160a7827 */ /* 0x000fe200078e02ff */
[----:B------:R-:W-:-:S02]  /*0a20*/  LEA.HI R13, R8, R13, RZ, 0x17 ;  /* 0x0000000d080d7211 */ /* 0x000fc400078fb8ff */
[----:B------:R-:W-:Y:S01]  /*0a30*/  LOP3.LUT R8, RZ, R0, RZ, 0x33, !PT ;  /* 0x00000000ff087212 */ /* 0x000fe200078e33ff */
[----:B------:R-:W-:Y:S01]  /*0a40*/  @!P0 IMAD.IADD R15, R15, 0x1, -R18 ;  /* 0x000000010f0f8824 */ /* 0x000fe200078e0a12 */
[----:B------:R-:W-:Y:S01]  /*0a50*/  SHF.R.U32.HI R19, RZ, 0x1f, R10 ;  /* 0x0000001fff137819 */ /* 0x000fe2000001160a */
[--C-:B------:R-:W-:Y:S01]  /*0a60*/  @!P2 IMAD.IADD R17, R17, 0x1, -R18.reuse ;  /* 0x000000011111a824 */ /* 0x100fe200078e0a12 */
[----:B------:R-:W-:Y:S01]  /*0a70*/  ISETP.NE.AND P0, PT, R0, RZ, PT ;  /* 0x000000ff0000720c */ /* 0x000fe20003f05270 */
[----:B------:R-:W-:Y:S01]  /*0a80*/  @!P1 IMAD.IADD R16, R16, 0x1, -R18 ;  /* 0x0000000110109824 */ /* 0x000fe200078e0a12 */
[----:B------:R-:W-:Y:S01]  /*0a90*/  LEA.HI R19, R10, R19, RZ, 0x17 ;  /* 0x000000130a137211 */ /* 0x000fe200078fb8ff */
[----:B------:R-:W-:Y:S01]  /*0aa0*/  IMAD R20, R13, -0xc00, R20 ;  /* 0xfffff4000d147824 */ /* 0x000fe200078e0214 */
[----:B------:R-:W-:Y:S01]  /*0ab0*/  SEL R24, R8, R11, !P0 ;  /* 0x0000000b08187207 */ /* 0x000fe20004000000 */
[----:B------:R-:W1:Y:S01]  /*0ac0*/  LDC.64 R12, c[0x0][0x210] ;  /* 0x00008400ff0c7b82 */ /* 0x000e620000000a00 */
[----:B------:R-:W-:Y:S01]  /*0ad0*/  @!P4 IMAD.MOV R15, RZ, RZ, -R15 ;  /* 0x000000ffff0fc224 */ /* 0x000fe200078e0a0f */
[----:B------:R-:W-:Y:S01]  /*0ae0*/  LEA R37, R5, UR18, 0x1 ;  /* 0x0000001205257c11 */ /* 0x000fe2000f8e08ff */
[----:B------:R-:W-:-:S02]  /*0af0*/  @!P6 IMAD.MOV R17, RZ, RZ, -R17 ;  /* 0x000000ffff11e224 */ /* 0x000fc400078e0a11 */
[----:B------:R-:W-:Y:S01]  /*0b00*/  @!P5 IMAD.MOV R16, RZ, RZ, -R16 ;  /* 0x000000ffff10d224 */ /* 0x000fe200078e0a10 */
[C---:B------:R-:W-:Y:S01]  /*0b10*/  SEL R26, R8.reuse, R15, !P0 ;  /* 0x0000000f081a7207 */ /* 0x040fe20004000000 */
[----:B------:R-:W-:Y:S01]  /*0b20*/  IMAD R22, R19, -0xc00, R22 ;  /* 0xfffff40013167824 */ /* 0x000fe200078e0216 */
[C---:B------:R-:W-:Y:S01]  /*0b30*/  SEL R10, R8.reuse, R17, !P0 ;  /* 0x00000011080a7207 */ /* 0x040fe20004000000 */
[----:B------:R-:W-:Y:S01]  /*0b40*/  IMAD.WIDE R18, R29, 0x2, RZ ;  /* 0x000000021d127825 */ /* 0x000fe200078e02ff */
[----:B------:R-:W-:-:S03]  /*0b50*/  SEL R8, R8, R16, !P0 ;  /* 0x0000001008087207 */ /* 0x000fc60004000000 */
[--C-:B------:R-:W-:Y:S02]  /*0b60*/  IMAD R17, R20, 0xc00, R9.reuse ;  /* 0x00000c0014117824 */ /* 0x100fe400078e0209 */
[--C-:B------:R-:W-:Y:S02]  /*0b70*/  IMAD R27, R8, 0xc00, R9.reuse ;  /* 0x00000c00081b7824 */ /* 0x100fe400078e0209 */
[----:B------:R-:W-:Y:S02]  /*0b80*/  IMAD R33, R10, 0xc00, R9 ;  /* 0x00000c000a217824 */ /* 0x000fe400078e0209 */
[----:B------:R-:W-:-:S04]  /*0b90*/  IMAD.WIDE R20, R27, 0x2, R18 ;  /* 0x000000021b147825 */ /* 0x000fc800078e0212 */
[--C-:B------:R-:W-:Y:S02]  /*0ba0*/  IMAD R25, R26, 0xc00, R9.reuse ;  /* 0x00000c001a197824 */ /* 0x100fe400078e0209 */
[--C-:B------:R-:W-:Y:S02]  /*0bb0*/  IMAD R35, R22, 0xc00, R9.reuse ;  /* 0x00000c0016237824 */ /* 0x100fe400078e0209 */
[----:B------:R-:W-:Y:S01]  /*0bc0*/  IMAD R15, R24, 0xc00, R9 ;  /* 0x00000c00180f7824 */ /* 0x000fe200078e0209 */
[----:B------:R-:W-:Y:S01]  /*0bd0*/  IADD3 R9, P2, R20, UR6, RZ ;  /* 0x0000000614097c10 */ /* 0x000fe2000ff5e0ff */
[----:B-1----:R-:W-:-:S03]  /*0be0*/  IMAD.WIDE R28, R29, 0x2, R12 ;  /* 0x000000021d1c7825 */ /* 0x002fc600078e020c */
[----:B------:R-:W-:Y:S01]  /*0bf0*/  IADD3 R9, P3, R9, 0x80, RZ ;  /* 0x0000008009097810 */ /* 0x000fe20007f7e0ff */
[----:B------:R-:W-:-:S03]  /*0c00*/  IMAD.WIDE R10, R33, 0x2, R18 ;  /* 0x00000002210a7825 */ /* 0x000fc600078e0212 */
[----:B------:R-:W-:Y:S01]  /*0c10*/  IADD3.X R12, RZ, UR7, R21, P3, P2 ;  /* 0x00000007ff0c7c10 */ /* 0x000fe20009fe4415 */
[----:B------:R-:W-:Y:S01]  /*0c20*/  IMAD.WIDE R22, R25, 0x2, R18 ;  /* 0x0000000219167825 */ /* 0x000fe200078e0212 */
[----:B------:R-:W-:-:S03]  /*0c30*/  IADD3 R8, P0, R10, UR6, RZ ;  /* 0x000000060a087c10 */ /* 0x000fc6000ff1e0ff */
[C---:B------:R-:W-:Y:S01]  /*0c40*/  IMAD.WIDE R20, R15.reuse, 0x2, R18 ;  /* 0x000000020f147825 */ /* 0x040fe200078e0212 */
[----:B------:R-:W-:Y:S02]  /*0c50*/  IADD3 R8, P1, R8, 0x80, RZ ;  /* 0x0000008008087810 */ /* 0x000fe40007f3e0ff */
[----:B------:R-:W-:Y:S01]  /*0c60*/  IADD3 R10, P4, R22, UR6, RZ ;  /* 0x00000006160a7c10 */ /* 0x000fe2000ff9e0ff */
[----:B------:R-:W-:Y:S01]  /*0c70*/  IMAD.WIDE R18, R15, 0x2, R28 ;  /* 0x000000020f127825 */ /* 0x000fe200078e021c */
[----:B------:R-:W-:Y:S02]  /*0c80*/  LEA R15, R6, UR18, 0x1 ;  /* 0x00000012060f7c11 */ /* 0x000fe4000f8e08ff */
[----:B------:R-:W-:Y:S01]  /*0c90*/  IADD3.X R11, RZ, UR7, R11, P1, P0 ;  /* 0x00000007ff0b7c10 */ /* 0x000fe20008fe040b */
[--C-:B------:R-:W-:Y:S01]  /*0ca0*/  IMAD.WIDE R24, R25, 0x2, R28.reuse ;  /* 0x0000000219187825 */ /* 0x100fe200078e021c */
[----:B------:R-:W-:Y:S01]  /*0cb0*/  IADD3 R20, P0, R20, UR6, RZ ;  /* 0x0000000614147c10 */ /* 0x000fe2000ff1e0ff */
[----:B------:R-:W-:Y:S01]  /*0cc0*/  @!PT LDS RZ, [RZ] ;  /* 0x00000000fffff984 */ /* 0x000fe20000000800 */
[----:B------:R-:W-:Y:S01]  /*0cd0*/  @!PT LDS RZ, [RZ] ;  /* 0x00000000fffff984 */ /* 0x000fe20000000800 */
[----:B------:R-:W-:Y:S01]  /*0ce0*/  @!PT LDS RZ, [RZ] ;  /* 0x00000000fffff984 */ /* 0x000fe20000000800 */
[----:B------:R-:W-:Y:S01]  /*0cf0*/  LDGSTS.E.BYPASS.128 [R15], desc[UR22][R18.64] ;  /* 0x00000000120f7fae */ /* 0x000fe2000b901c56 */
[----:B------:R-:W-:Y:S01]  /*0d00*/  IADD3 R10, P5, R10, 0x80, RZ ;  /* 0x000000800a0a7810 */ /* 0x000fe20007fbe0ff */
[----:B------:R-:W-:Y:S01]  /*0d10*/  IMAD.WIDE R26, R27, 0x2, R28 ;  /* 0x000000021b1a7825 */ /* 0x000fe200078e021c */
[----:B------:R-:W-:Y:S01]  /*0d20*/  IADD3 R20, P1, R20, 0x80, RZ ;  /* 0x0000008014147810 */ /* 0x000fe20007f3e0ff */
[----:B------:R-:W-:Y:S01]  /*0d30*/  UMOV UR6, 0xffffffff ;  /* 0xffffffff00067882 */ /* 0x000fe20000000000 */
[----:B------:R-:W-:Y:S01]  /*0d40*/  IADD3.X R13, RZ, UR7, R23, P5, P4 ;  /* 0x00000007ff0d7c10 */ /* 0x000fe2000afe8417 */
[----:B------:R-:W-:Y:S01]  /*0d50*/  IMAD.WIDE R16, R17, 0x2, R30 ;  /* 0x0000000211107825 */ /* 0x000fe200078e021e */
[----:B------:R-:W-:-:S03]  /*0d60*/  IADD3.X R21, RZ, UR7, R21, P1, P0 ;  /* 0x00000007ff157c10 */ /* 0x000fc60008fe0415 */
[----:B------:R-:W-:Y:S01]  /*0d70*/  IMAD.WIDE R28, R33, 0x2, R28 ;  /* 0x00000002211c7825 */ /* 0x000fe200078e021c */
[----:B------:R-:W-:Y:S02]  /*0d80*/  LEA R33, R2, UR18, 0x1 ;  /* 0x0000001202217c11 */ /* 0x000fe4000f8e08ff */
[----:B------:R-:W-:Y:S01]  /*0d90*/  IADD3 R22, P1, R16, 0x80, RZ ;  /* 0x0000008010167810 */ /* 0x000fe20007f3e0ff */
[----:B------:R-:W-:Y:S01]  /*0da0*/  IMAD.WIDE R30, R35, 0x2, R30 ;  /* 0x00000002231e7825 */ /* 0x000fe200078e021e */
[----:B------:R-:W-:Y:S01]  /*0db0*/  LEA R35, R3, UR18, 0x1 ;  /* 0x0000001203237c11 */ /* 0x000fe2000f8e08ff */
[----:B------:R-:W-:Y:S02]  /*0dc0*/  LDGSTS.E.BYPASS.128 [R33], desc[UR22][R24.64] ;  /* 0x0000000018217fae */ /* 0x000fe4000b901c56 */
[----:B------:R-:W-:Y:S01]  /*0dd0*/  IMAD.X R88, RZ, RZ, R17, P1 ;  /* 0x000000ffff587224 */ /* 0x000fe200008e0611 */
[----:B------:R-:W-:Y:S01]  /*0de0*/  IADD3 R23, P0, R30, 0x80, RZ ;  /* 0x000000801e177810 */ /* 0x000fe20007f1e0ff */
[----:B------:R-:W-:Y:S04]  /*0df0*/  LDGSTS.E.BYPASS.128 [R35], desc[UR22][R26.64] ;  /* 0x000000001a237fae */ /* 0x000fe8000b901c56 */
[----:B------:R-:W-:Y:S01]  /*0e00*/  LDGSTS.E.BYPASS.128 [R37], desc[UR22][R28.64] ;  /* 0x000000001c257fae */ /* 0x000fe2000b901c56 */
[----:B------:R-:W-:-:S03]  /*0e10*/  IMAD.X R89, RZ, RZ, R31, P0 ;  /* 0x000000ffff597224 */ /* 0x000fc600000e061f */
[----:B------:R-:W0:Y:S04]  /*0e20*/  LDGDEPBAR ;  /* 0x00000000000079af */ /* 0x000e280000000000 */
[----:B------:R-:W-:Y:S04]  /*0e30*/  LDGSTS.E.BYPASS.128 [R15+0x6000], desc[UR22][R16.64] ;  /* 0x06000000100f7fae */ /* 0x000fe8000b901c56 */
[----:B------:R-:W-:Y:S04]  /*0e40*/  LDGSTS.E.BYPASS.128 [R33+0x6000], desc[UR22][R30.64] ;  /* 0x060000001e217fae */ /* 0x000fe8000b901c56 */
[----:B------:R-:W0:Y:S01]  /*0e50*/  LDGDEPBAR ;  /* 0x00000000000079af */ /* 0x000e220000000000 */
[----:B------:R-:W-:Y:S06]  /*0e60*/  BAR.SYNC.DEFER_BLOCKING 0x0 ;  /* 0x0000000000007b1d */ /* 0x000fec0000010000 */
[----:B------:R-:W-:Y:S01]  /*0e70*/  @!PT LDS RZ, [RZ] ;  /* 0x00000000fffff984 */ /* 0x000fe20000000800 */
[----:B------:R-:W-:Y:S01]  /*0e80*/  @!PT LDS RZ, [RZ] ;  /* 0x00000000fffff984 */ /* 0x000fe20000000800 */
[----:B------:R-:W-:Y:S01]  /*0e90*/  @!PT LDS RZ, [RZ] ;  /* 0x00000000fffff984 */ /* 0x000fe20000000800 */
[----:B------:R-:W-:Y:S04]  /*0ea0*/  LDGSTS.E.BYPASS.128 [R15+0x2000], desc[UR22][R18.64+0x40] ;  /* 0x02000040120f7fae */ /* 0x000fe8000b901c56 */
[----:B------:R1:W-:Y:S04]  /*0eb0*/  LDGSTS.E.BYPASS.128 [R33+0x2000], desc[UR22][R24.64+0x40] ;  /* 0x0200004018217fae */ /* 0x0003e8000b901c56 */
[----:B------:R2:W-:Y:S04]  /*0ec0*/  LDGSTS.E.BYPASS.128 [R35+0x2000], desc[UR22][R26.64+0x40] ;  /* 0x020000401a237fae */ /* 0x0005e8000b901c56 */
[----:B------:R3:W-:Y:S04]  /*0ed0*/  LDGSTS.E.BYPASS.128 [R37+0x2000], desc[UR22][R28.64+0x40] ;  /* 0x020000401c257fae */ /* 0x0007e8000b901c56 */
[----:B------:R-:W0:Y:S01]  /*0ee0*/  LDGDEPBAR ;  /* 0x00000000000079af */ /* 0x000e220000000000 */
[----:B-1----:R-:W-:-:S03]  /*0ef0*/  CS2R R24, SRZ ;  /* 0x0000000000187805 */ /* 0x002fc6000001ff00 */
[----:B------:R-:W-:Y:S01]  /*0f00*/  LDGSTS.E.BYPASS.128 [R15+0x7000], desc[UR22][R16.64+0x40] ;  /* 0x07000040100f7fae */ /* 0x000fe2000b901c56 */
[----:B--2---:R-:W-:Y:S02]  /*0f10*/  CS2R R26, SRZ ;  /* 0x00000000001a7805 */ /* 0x004fe4000001ff00 */
[----:B------:R-:W-:Y:S01]  /*0f20*/  CS2R R34, SRZ ;  /* 0x0000000000227805 */ /* 0x000fe2000001ff00 */
[----:B------:R1:W-:Y:S01]  /*0f30*/  LDGSTS.E.BYPASS.128 [R33+0x7000], desc[UR22][R30.64+0x40] ;  /* 0x070000401e217fae */ /* 0x0003e2000b901c56 */
[----:B---3--:R-:W-:Y:S02]  /*0f40*/  CS2R R28, SRZ ;  /* 0x00000000001c7805 */ /* 0x008fe4000001ff00 */
[----:B------:R-:W-:Y:S01]  /*0f50*/  CS2R R36, SRZ ;  /* 0x0000000000247805 */ /* 0x000fe2000001ff00 */
[----:B------:R-:W0:Y:S01]  /*0f60*/  LDGDEPBAR ;  /* 0x00000000000079af */ /* 0x000e220000000000 */
[----:B-1----:R-:W-:Y:S02]  /*0f70*/  CS2R R30, SRZ ;  /* 0x00000000001e7805 */ /* 0x002fe4000001ff00 */
[----:B------:R-:W-:-:S07]  /*0f80*/  CS2R R32, SRZ ;  /* 0x0000000000207805 */ /* 0x000fce000001ff00 */
.L_x_0:
[----:B------:R-:W1:Y:S01]  /*0f90*/  SHFL.IDX PT, R14, R90, RZ, 0x1f ;  /* 0x00001fff5a0e7589 */ /* 0x000e6200000e0000 */
[----:B------:R-:W-:Y:S01]  /*0fa0*/  UIADD3 UR6, UR6, 0x1, URZ ;  /* 0x0000000106067890 */ /* 0x000fe2000fffe03f */
[----:B------:R-:W-:-:S04]  /*0fb0*/  DEPBAR.LE SB0, 0x2 ;  /* 0x000080800000791a */ /* 0x000fc80000000000 */
[----:B------:R-:W-:Y:S01]  /*0fc0*/  UISETP.GE.AND UP0, UPT, UR6, 0x3, UPT ;  /* 0x000000030600788c */ /* 0x000fe2000bf06270 */
[----:B------:R-:W-:Y:S01]  /*0fd0*/  BAR.SYNC.DEFER_BLOCKING 0x0 ;  /* 0x0000000000007b1d */ /* 0x000fe20000010000 */
[----:B------:R-:W-:Y:S01]  /*0fe0*/  UIADD3 UR19, UR19, 0x1, URZ ;  /* 0x0000000113137890 */ /* 0x000fe2000fffe03f */
[----:B------:R-:W-:Y:S01]  /*0ff0*/  VIADD R91, R91, 0x20 ;  /* 0x000000205b5b7836 */ /* 0x000fe20000000000 */
[----:B------:R-:W-:Y:S01]  /*1000*/  USEL UR20, UR6, URZ, !UP0 ;  /* 0x0000003f06147287 */ /* 0x000fe2000c000000 */
[----:B------:R-:W-:Y:S02]  /*1010*/  IADD3 R18, P1, R20, UR4, RZ ;  /* 0x0000000414127c10 */ /* 0x000fe4000ff3e0ff */
[----:B------:R-:W-:Y:S01]  /*1020*/  UMOV UR11, 0x80000020 ;  /* 0x80000020000b7882 */ /* 0x000fe20000000000 */
[----:B------:R-:W-:Y:S01]  /*1030*/  ULEA UR6, UR20, UR18, 0xd ;  /* 0x0000001214067291 */ /* 0x000fe2000f8e683f */
[----:B------:R-:W-:Y:S01]  /*1040*/  ISETP.GE.U32.AND P0, PT, R91, 0xbc0, PT ;  /* 0x00000bc05b00780c */ /* 0x000fe20003f06070 */
[----:B------:R-:W-:Y:S01]  /*1050*/  UMOV UR12, 0x2000002 ;  /* 0x02000002000c7882 */ /* 0x000fe20000000000 */
[----:B------:R-:W-:Y:S01]  /*1060*/  UMOV UR13, 0x80000020 ;  /* 0x80000020000d7882 */ /* 0x000fe20000000000 */
[----:B------:R-:W-:Y:S01]  /*1070*/  USHF.R.U32.HI UR8, URZ, 0x4, UR6 ;  /* 0x000000043f087899 */ /* 0x000fe20008011606 */
[----:B------:R-:W-:Y:S01]  /*1080*/  IADD3.X R19, R21, UR5, RZ, P1, !PT ;  /* 0x0000000515137c10 */ /* 0x000fe20008ffe4ff */
[----:B------:R-:W-:Y:S01]  /*1090*/  ULEA UR6, UR20, UR21, 0xc ;  /* 0x0000001514067291 */ /* 0x000fe2000f8e603f */
[----:B------:R-:W-:Y:S01]  /*10a0*/  IADD3 R92, P1, R10, UR4, RZ ;  /* 0x000000040a5c7c10 */ /* 0x000fe2000ff3e0ff */
[----:B------:R-:W-:Y:S01]  /*10b0*/  ULOP3.LUT UR8, UR8, 0x3fff, URZ, 0xc0, !UPT ;  /* 0x00003fff08087892 */ /* 0x000fe2000f8ec03f */
[----:B-1----:R-:W-:Y:S01]  /*10c0*/  R2UR UR7, R14 ;  /* 0x000000000e0772ca */ /* 0x002fe200000e0000 */
[----:B------:R-:W-:Y:S01]  /*10d0*/  USHF.R.U32.HI UR6, URZ, 0x4, UR6 ;  /* 0x000000043f067899 */ /* 0x000fe20008011606 */
[----:B------:R-:W-:Y:S01]  /*10e0*/  IADD3.X R93, R13, UR5, RZ, P1, !PT ;  /* 0x000000050d5d7c10 */ /* 0x000fe20008ffe4ff */
[----:B------:R-:W-:Y:S01]  /*10f0*/  UMOV UR14, 0x1000002 ;  /* 0x01000002000e7882 */ /* 0x000fe20000000000 */
[----:B------:R-:W-:Y:S01]  /*1100*/  UMOV UR15, 0x80000020 ;  /* 0x80000020000f7882 */ /* 0x000fe20000000000 */
[----:B------:R-:W-:Y:S01]  /*1110*/  ULOP3.LUT UR6, UR6, 0x3fff, URZ, 0xc0, !UPT ;  /* 0x00003fff06067892 */ /* 0x000fe2000f8ec03f */
[----:B------:R-:W-:Y:S01]  /*1120*/  IADD3 R14, P1, R9, UR4, RZ ;  /* 0x00000004090e7c10 */ /* 0x000fe2000ff3e0ff */
[----:B------:R-:W-:-:S02]  /*1130*/  WARPGROUP.ARRIVE ;  /* 0x00000000000079c5 */ /* 0x000fc40000000000 */
[----:B------:R-:W-:-:S04]  /*1140*/  ULOP3.LUT UR10, UR6, 0x1000000, URZ, 0xfc, !UPT ;  /* 0x01000000060a7892 */ /* 0x000fc8000f8efc3f */
[----:B------:R-:W-:-:S04]  /*1150*/  USHF.L.U32 UR7, UR7, 0x6, URZ ;  /* 0x0000000607077899 */ /* 0x000fc8000800063f */
[----:B------:R-:W-:-:S04]  /*1160*/  ULOP3.LUT UR7, UR7, 0xc0, URZ, 0xc0, !UPT ;  /* 0x000000c007077892 */ /* 0x000fc8000f8ec03f */
[----:B------:R-:W-:-:S03]  /*1170*/  UIADD3 UR16, UP0, UR7, UR8, URZ ;  /* 0x0000000807107290 */ /* 0x000fc6000ff1e03f */
[----:B------:R-:W-:Y:S01]  /*1180*/  UMOV UR7, URZ ;  /* 0x0000003f00077c82 */ /* 0x000fe20008000000 */
[----:B------:R-:W-:Y:S02]  /*1190*/  UIADD3.X UR17, URZ, URZ, URZ, UP0, !UPT ;  /* 0x0000003f3f117290 */ /* 0x000fe400087fe43f */
[----:B------:R-:W-:Y:S02]  /*11a0*/  ULOP3.LUT UR8, UR16, 0x2000000, URZ, 0xfc, !UPT ;  /* 0x0200000010087892 */ /* 0x000fe4000f8efc3f */
[----:B------:R-:W-:Y:S02]  /*11b0*/  ULOP3.LUT UR9, UR17, 0x80000020, URZ, 0xfc, !UPT ;  /* 0x8000002011097892 */ /* 0x000fe4000f8efc3f */
[----:B------:R-:W-:Y:S02]  /*11c0*/  UIADD3.64 UR14, UR6, UR14, URZ ;  /* 0x0000000e060e7297 */ /* 0x000fe4000fffe03f */
[----:B------:R-:W-:Y:S02]  /*11d0*/  UIADD3.64 UR12, UR16, UR12, URZ ;  /* 0x0000000c100c7297 */ /* 0x000fe4000fffe03f */
[----:B------:R-:W-:-:S03]  /*11e0*/  UISETP.GE.AND UP0, UPT, UR19, 0x3, UPT ;  /* 0x000000031300788c */ /* 0x000fc6000bf06270 */
[----:B------:R-:W-:Y:S01]  /*11f0*/  HGMMA.64x64x16.F32.BF16 R56, gdesc[UR8], R56 ;  /* 0x00e00000083879f0 */ /* 0x000fe20008701838 */
[----:B------:R-:W-:Y:S01]  /*1200*/  UMOV UR8, 0x2000100 ;  /* 0x0200010000087882 */ /* 0x000fe20000000000 */
[----:B------:R-:W-:Y:S01]  /*1210*/  UMOV UR9, 0x80000020 ;  /* 0x8000002000097882 */ /* 0x000fe20000000000 */
[----:B------:R-:W-:Y:S02]  /*1220*/  USEL UR19, UR19, URZ, !UP0 ;  /* 0x0000003f13137287 */ /* 0x000fe4000c000000 */
[----:B------:R-:W-:Y:S02]  /*1230*/  UIADD3.64 UR8, UR16, UR8, URZ ;  /* 0x0000000810087297 */ /* 0x000fe4000fffe03f */
[----:B------:R-:W-:-:S06]  /*1240*/  ULEA UR6, UR19, UR18, 0xd ;  /* 0x0000001213067291 */ /* 0x000fcc000f8e683f */
[----:B------:R-:W-:Y:S02]  /*1250*/  LEA R15, R6, UR6, 0x1 ;  /* 0x00000006060f7c11 */ /* 0x000fe4000f8e08ff */
[----:B------:R-:W-:Y:S01]  /*1260*/  LEA R17, R2, UR6, 0x1 ;  /* 0x0000000602117c11 */ /* 0x000fe2000f8e08ff */
[----:B------:R-:W-:Y:S04]  /*1270*/  HGMMA.64x64x16.F32.BF16 R56, gdesc[UR12], R56 ;  /* 0x00e000000c3879f0 */ /* 0x000fe80008701838 */
[----:B------:R-:W-:Y:S01]  /*1280*/  HGMMA.64x64x16.F32.BF16 R24, gdesc[UR8], R24 ;  /* 0x00e00000081879f0 */ /* 0x000fe20008701818 */
[----:B------:R-:W-:Y:S01]  /*1290*/  UMOV UR12, 0x2000102 ;  /* 0x02000102000c7882 */ /* 0x000fe20000000000 */
[----:B------:R-:W-:Y:S02]  /*12a0*/  UMOV UR13, 0x80000020 ;  /* 0x80000020000d7882 */ /* 0x000fe40000000000 */
[----:B------:R-:W-:-:S09]  /*12b0*/  UIADD3.64 UR12, UR16, UR12, URZ ;  /* 0x0000000c100c7297 */ /* 0x000fd2000fffe03f */
[----:B------:R-:W-:Y:S03]  /*12c0*/  HGMMA.64x64x16.F32.BF16 R24, gdesc[UR12], R24, gsb0 ;  /* 0x00e000000c1879f0 */ /* 0x000fe60008001818 */
[----:B------:R-:W-:Y:S02]  /*12d0*/  WARPGROUP.DEPBAR.LE gsb0, 0x1 ;  /* 0x00008000000079c5 */ /* 0x000fe40000010100 */
[----:B------:R-:W-:Y:S06]  /*12e0*/  BAR.SYNC.DEFER_BLOCKING 0x0 ;  /* 0x0000000000007b1d */ /* 0x000fec0000010000 */
[----:B------:R-:W-:Y:S01]  /*12f0*/  @!PT LDS RZ, [RZ] ;  /* 0x00000000fffff984 */ /* 0x000fe20000000800 */
[----:B------:R-:W-:Y:S01]  /*1300*/  @!PT LDS RZ, [RZ] ;  /* 0x00000000fffff984 */ /* 0x000fe20000000800 */
[----:B------:R-:W-:Y:S01]  /*1310*/  @!PT LDS RZ, [RZ] ;  /* 0x00000000fffff984 */ /* 0x000fe20000000800 */
[----:B------:R1:W-:Y:S04]  /*1320*/  LDGSTS.E.BYPASS.128 [R15], desc[UR22][R18.64], !P0 ;  /* 0x00000000120f7fae */ /* 0x0003e8000c101c56 */
[----:B------:R2:W-:Y:S01]  /*1330*/  LDGSTS.E.BYPASS.128 [R17], desc[UR22][R92.64], !P0 ;  /* 0x000000005c117fae */ /* 0x0005e2000c101c56 */
[----:B-1----:R-:W-:-:S02]  /*1340*/  IADD3.X R15, R12, UR5, RZ, P1, !PT ;  /* 0x000000050c0f7c10 */ /* 0x002fc40008ffe4ff */
[----:B------:R-:W-:Y:S02]  /*1350*/  IADD3 R16, P1, R8, UR4, RZ ;  /* 0x0000000408107c10 */ /* 0x000fe4000ff3e0ff */
[----:B--2---:R-:W-:Y:S02]  /*1360*/  LEA R93, R3, UR6, 0x1 ;  /* 0x00000006035d7c11 */ /* 0x004fe4000f8e08ff */
[----:B------:R-:W-:Y:S02]  /*1370*/  IADD3.X R17, R11, UR5, RZ, P1, !PT ;  /* 0x000000050b117c10 */ /* 0x000fe40008ffe4ff */
[----:B------:R-:W-:Y:S01]  /*1380*/  IADD3 R18, P1, R22, UR4, RZ ;  /* 0x0000000416127c10 */ /* 0x000fe2000ff3e0ff */
[----:B------:R1:W-:Y:S01]  /*1390*/  LDGSTS.E.BYPASS.128 [R93], desc[UR22][R14.64], !P0 ;  /* 0x000000000e5d7fae */ /* 0x0003e2000c101c56 */
[----:B------:R-:W-:Y:S01]  /*13a0*/  LEA R92, R5, UR6, 0x1 ;  /* 0x00000006055c7c11 */ /* 0x000fe2000f8e08ff */
[----:B------:R-:W-:Y:S01]  /*13b0*/  ULEA UR6, UR19, UR21, 0xc ;  /* 0x0000001513067291 */ /* 0x000fe2000f8e603f */
[----:B------:R-:W-:-:S03]  /*13c0*/  IADD3.X R19, R88, UR5, RZ, P1, !PT ;  /* 0x0000000558137c10 */ /* 0x000fc60008ffe4ff */
[----:B------:R2:W-:Y:S04]  /*13d0*/  LDGSTS.E.BYPASS.128 [R92], desc[UR22][R16.64], !P0 ;  /* 0x00000000105c7fae */ /* 0x0005e8000c101c56 */
[----:B------:R-:W0:Y:S01]  /*13e0*/  LDGDEPBAR ;  /* 0x00000000000079af */ /* 0x000e220000000000 */
[----:B-1----:R-:W-:Y:S01]  /*13f0*/  IADD3 R14, P1, R23, UR4, RZ ;  /* 0x00000004170e7c10 */ /* 0x002fe2000ff3e0ff */
[----:B------:R-:W-:Y:S01]  /*1400*/  UIADD3 UR4, UP0, UR4, 0x40, URZ ;  /* 0x0000004004047890 */ /* 0x000fe2000ff1e03f */
[----:B------:R-:W-:Y:S02]  /*1410*/  LEA R93, R2, UR6, 0x1 ;  /* 0x00000006025d7c11 */ /* 0x000fe4000f8e08ff */
[----:B------:R-:W-:Y:S01]  /*1420*/  IADD3.X R15, R89, UR5, RZ, P1, !PT ;  /* 0x00000005590f7c10 */ /* 0x000fe20008ffe4ff */
[----:B------:R-:W-:Y:S01]  /*1430*/  UIADD3.X UR5, URZ, UR5, URZ, UP0, !UPT ;  /* 0x000000053f057290 */ /* 0x000fe200087fe43f */
[----:B--2---:R-:W-:Y:S01]  /*1440*/  LEA R17, R6, UR6, 0x1 ;  /* 0x0000000606117c11 */ /* 0x004fe2000f8e08ff */
[----:B------:R-:W-:-:S04]  /*1450*/  UMOV UR6, UR20 ;  /* 0x0000001400067c82 */ /* 0x000fc80008000000 */
[----:B------:R1:W-:Y:S04]  /*1460*/  LDGSTS.E.BYPASS.128 [R17], desc[UR22][R18.64], !P0 ;  /* 0x0000000012117fae */ /* 0x0003e8000c101c56 */
[----:B------:R1:W-:Y:S01]  /*1470*/  LDGSTS.E.BYPASS.128 [R93], desc[UR22][R14.64], !P0 ;  /* 0x000000000e5d7fae */ /* 0x0003e2000c101c56 */
[----:B------:R-:W-:-:S03]  /*1480*/  ISETP.GE.U32.AND P0, PT, R91, 0xbe0, PT ;  /* 0x00000be05b00780c */ /* 0x000fc60003f06070 */
[----:B------:R-:W0:Y:S10]  /*1490*/  LDGDEPBAR ;  /* 0x00000000000079af */ /* 0x000e340000000000 */
[----:B-1----:R-:W-:Y:S05]  /*14a0*/  @!P0 BRA `(.L_x_0) ;  /* 0xfffffff800b88947 */ /* 0x002fea000383ffff */
[----:B------:R-:W1:Y:S01]  /*14b0*/  S2R R2, SR_TID.X ;  /* 0x0000000000027919 */ /* 0x000e620000002100 */
[----:B------:R-:W-:Y:S02]  /*14c0*/  WARPGROUP.DEPBAR.LE gsb0, 0x0 ;  /* 0x00008000000079c5 */ /* 0x000fe40000010000 */
[----:B------:R-:W-:-:S04]  /*14d0*/  DEPBAR.LE SB0, 0x0 ;  /* 0x000080000000791a */ /* 0x000fc80000000000 */
[----:B------:R-:W-:Y:S02]  /*14e0*/  F2FP.BF16.F32.PACK_AB R42, R43, R42 ;  /* 0x0000002a2b2a723e */ /* 0x000fe400000010ff */
[----:B------:R-:W-:Y:S02]  /*14f0*/  F2FP.BF16.F32.PACK_AB R56, R57, R56 ;  /* 0x000000383938723e */ /* 0x000fe400000010ff */
[----:B------:R-:W-:Y:S02]  /*1500*/  F2FP.BF16.F32.PACK_AB R58, R59, R58 ;  /* 0x0000003a3b3a723e */ /* 0x000fe400000010ff */
[----:B------:R-:W-:Y:S02]  /*1510*/  F2FP.BF16.F32.PACK_AB R60, R61, R60 ;  /* 0x0000003c3d3c723e */ /* 0x000fe400000010ff */
[----:B------:R-:W-:Y:S02]  /*1520*/  F2FP.BF16.F32.PACK_AB R62, R63, R62 ;  /* 0x0000003e3f3e723e */ /* 0x000fe400000010ff */
[----:B------:R-:W-:-:S02]  /*1530*/  F2FP.BF16.F32.PACK_AB R64, R65, R64 ;  /* 0x000000404140723e */ /* 0x000fc400000010ff */
[----:B------:R-:W-:Y:S02]  /*1540*/  F2FP.BF16.F32.PACK_AB R66, R67, R66 ;  /* 0x000000424342723e */ /* 0x000fe400000010ff */
[----:B------:R-:W-:Y:S02]  /*1550*/  F2FP.BF16.F32.PACK_AB R68, R69, R68 ;  /* 0x000000444544723e */ /* 0x000fe400000010ff */
[----:B------:R-:W-:Y:S02]  /*1560*/  F2FP.BF16.F32.PACK_AB R70, R71, R70 ;  /* 0x000000464746723e */ /* 0x000fe400000010ff */
[----:B------:R-:W-:Y:S02]  /*1570*/  F2FP.BF16.F32.PACK_AB R72, R73, R72 ;  /* 0x000000484948723e */ /* 0x000fe400000010ff */
[----:B------:R-:W-:Y:S02]  /*1580*/  F2FP.BF16.F32.PACK_AB R74, R75, R74 ;  /* 0x0000004a4b4a723e */ /* 0x000fe400000010ff */
[----:B------:R-:W-:-:S02]  /*1590*/  F2FP.BF16.F32.PACK_AB R76, R77, R76 ;  /* 0x0000004c4d4c723e */ /* 0x000fc400000010ff */
[----:B------:R-:W-:Y:S02]  /*15a0*/  F2FP.BF16.F32.PACK_AB R78, R79, R78 ;  /* 0x0000004e4f4e723e */ /* 0x000fe400000010ff */
[--C-:B-1----:R-:W-:Y:S02]  /*15b0*/  SHF.R.U32.HI R6, RZ, 0x5, R2.reuse ;  /* 0x00000005ff067819 */ /* 0x102fe40000011602 */
[----:B------:R-:W-:Y:S02]  /*15c0*/  SHF.R.U32.HI R8, RZ, 0x2, R2 ;  /* 0x00000002ff087819 */ /* 0x000fe40000011602 */
[----:B------:R-:W-:Y:S02]  /*15d0*/  LOP3.LUT R6, R6, 0x3, RZ, 0xc0, !PT ;  /* 0x0000000306067812 */ /* 0x000fe400078ec0ff */
[----:B------:R-:W-:Y:S02]  /*15e0*/  SGXT.U32 R8, R8, 0x3 ;  /* 0x000000030808781a */ /* 0x000fe40000000000 */
[----:B------:R-:W-:Y:S01]  /*15f0*/  F2FP.BF16.F32.PACK_AB R80, R81, R80 ;  /* 0x000000505150723e */ /* 0x000fe200000010ff */
[C---:B------:R-:W-:Y:S01]  /*1600*/  IMAD.SHL.U32 R9, R6.reuse, 0x10, RZ ;  /* 0x0000001006097824 */ /* 0x040fe200078e00ff */
[----:B------:R-:W-:Y:S01]  /*1610*/  F2FP.BF16.F32.PACK_AB R82, R83, R82 ;  /* 0x000000525352723e */ /* 0x000fe200000010ff */
[----:B------:R-:W-:Y:S01]  /*1620*/  IMAD.SHL.U32 R11, R6, 0x4, RZ ;  /* 0x00000004060b7824 */ /* 0x000fe200078e00ff */
[----:B------:R-:W-:-:S02]  /*1630*/  F2FP.BF16.F32.PACK_AB R84, R85, R84 ;  /* 0x000000545554723e */ /* 0x000fc400000010ff */
[----:B------:R-:W-:Y:S01]  /*1640*/  LOP3.LUT R9, R9, R8, RZ, 0xfc, !PT ;  /* 0x0000000809097212 */ /* 0x000fe200078efcff */
[----:B------:R-:W-:Y:S01]  /*1650*/  IMAD.SHL.U32 R8, R2, 0x2, RZ ;  /* 0x0000000202087824 */ /* 0x000fe200078e00ff */
[----:B------:R-:W-:Y:S02]  /*1660*/  F2FP.BF16.F32.PACK_AB R86, R87, R86 ;  /* 0x000000565756723e */ /* 0x000fe400000010ff */
[----:B------:R-:W-:Y:S02]  /*1670*/  SHF.R.U32.HI R10, RZ, 0x3, R2 ;  /* 0x00000003ff0a7819 */ /* 0x000fe40000011602 */
[----:B------:R-:W-:Y:S02]  /*1680*/  LOP3.LUT R8, R8, 0x6, RZ, 0xc0, !PT ;  /* 0x0000000608087812 */ /* 0x000fe400078ec0ff */
[----:B------:R-:W-:Y:S01]  /*1690*/  F2FP.BF16.F32.PACK_AB R36, R37, R36 ;  /* 0x000000242524723e */ /* 0x000fe200000010ff */
[----:B------:R-:W-:Y:S01]  /*16a0*/  IMAD.SHL.U32 R37, R2, 0x8, RZ ;  /* 0x0000000802257824 */ /* 0x000fe200078e00ff */
[----:B------:R-:W-:Y:S01]  /*16b0*/  SGXT.U32 R2, R10, 0x2 ;  /* 0x000000020a02781a */ /* 0x000fe20000000000 */
[----:B------:R-:W-:Y:S01]  /*16c0*/  IMAD R8, R9, 0x48, R8 ;  /* 0x0000004809087824 */ /* 0x000fe200078e0208 */
[----:B------:R-:W-:-:S02]  /*16d0*/  F2FP.BF16.F32.PACK_AB R20, R41, R40 ;  /* 0x000000282914723e */ /* 0x000fc400000010ff */
[----:B------:R-:W-:Y:S02]  /*16e0*/  LOP3.LUT R11, R11, R2, RZ, 0xfc, !PT ;  /* 0x000000020b0b7212 */ /* 0x000fe400078efcff */
[----:B------:R-:W-:Y:S01]  /*16f0*/  LEA R43, R8, UR18, 0x1 ;  /* 0x00000012082b7c11 */ /* 0x000fe2000f8e08ff */
[----:B------:R-:W-:Y:S01]  /*1700*/  BAR.SYNC.DEFER_BLOCKING 0x0 ;  /* 0x0000000000007b1d */ /* 0x000fe20000010000 */
[----:B------:R-:W-:Y:S02]  /*1710*/  LOP3.LUT R2, R37, 0x38, RZ, 0xc0, !PT ;  /* 0x0000003825027812 */ /* 0x000fe400078ec0ff */
[----:B------:R-:W-:Y:S02]  /*1720*/  F2FP.BF16.F32.PACK_AB R3, R29, R28 ;  /* 0x0000001c1d03723e */ /* 0x000fe400000010ff */
[----:B------:R-:W-:Y:S01]  /*1730*/  F2FP.BF16.F32.PACK_AB R5, R31, R30 ;  /* 0x0000001e1f05723e */ /* 0x000fe200000010ff */
[----:B------:R-:W-:Y:S01]  /*1740*/  IMAD R2, R11, 0x48, R2 ;  /* 0x000000480b027824 */ /* 0x000fe200078e0202 */
[----:B------:R-:W-:-:S02]  /*1750*/  F2FP.BF16.F32.PACK_AB R16, R33, R32 ;  /* 0x000000202110723e */ /* 0x000fc400000010ff */
[----:B------:R-:W-:Y:S02]  /*1760*/  F2FP.BF16.F32.PACK_AB R18, R35, R34 ;  /* 0x000000222312723e */ /* 0x000fe400000010ff */
[----:B------:R-:W-:Y:S02]  /*1770*/  LEA R40, R2, UR18, 0x1 ;  /* 0x0000001202287c11 */ /* 0x000fe4000f8e08ff */
[----:B------:R-:W-:Y:S02]  /*1780*/  F2FP.BF16.F32.PACK_AB R24, R25, R24 ;  /* 0x000000181918723e */ /* 0x000fe400000010ff */
[----:B------:R-:W-:Y:S02]  /*1790*/  F2FP.BF16.F32.PACK_AB R26, R27, R26 ;  /* 0x0000001a1b1a723e */ /* 0x000fe400000010ff */
[----:B------:R-:W-:Y:S02]  /*17a0*/  F2FP.BF16.F32.PACK_AB R38, R39, R38 ;  /* 0x000000262726723e */ /* 0x000fe400000010ff */
[----:B------:R-:W-:-:S02]  /*17b0*/  F2FP.BF16.F32.PACK_AB R44, R45, R44 ;  /* 0x0000002c2d2c723e */ /* 0x000fc400000010ff */
[----:B------:R-:W-:Y:S02]  /*17c0*/  F2FP.BF16.F32.PACK_AB R46, R47, R46 ;  /* 0x0000002e2f2e723e */ /* 0x000fe400000010ff */
[----:B------:R-:W-:Y:S01]  /*17d0*/  F2FP.BF16.F32.PACK_AB R48, R49, R48 ;  /* 0x000000303130723e */ /* 0x000fe200000010ff */
[----:B------:R-:W-:Y:S01]  /*17e0*/  STS [R43], R56 ;  /* 0x000000382b007388 */ /* 0x000fe20000000800 */
[----:B------:R-:W-:Y:S02]  /*17f0*/  F2FP.BF16.F32.PACK_AB R50, R51, R50 ;  /* 0x000000323332723e */ /* 0x000fe400000010ff */
[----:B------:R-:W-:Y:S01]  /*1800*/  F2FP.BF16.F32.PACK_AB R52, R53, R52 ;  /* 0x000000343534723e */ /* 0x000fe200000010ff */
[----:B------:R-:W-:Y:S01]  /*1810*/  STS [R43+0x480], R58 ;  /* 0x0004803a2b007388 */ /* 0x000fe20000000800 */
[----:B------:R-:W-:Y:S02]  /*1820*/  F2FP.BF16.F32.PACK_AB R54, R55, R54 ;  /* 0x000000363736723e */ /* 0x000fe400000010ff */
[----:B------:R-:W-:Y:S01]  /*1830*/  LOP3.LUT R4, R4, 0x38, R37, 0xf8, !PT ;  /* 0x0000003804047812 */ /* 0x000fe200078ef825 */
[----:B------:R-:W-:Y:S01]  /*1840*/  STS [R43+0x10], R60 ;  /* 0x0000103c2b007388 */ /* 0x000fe20000000800 */
[----:B------:R-:W-:-:S02]  /*1850*/  LOP3.LUT R37, R7, 0x20, RZ, 0xfc, !PT ;  /* 0x0000002007257812 */ /* 0x000fc400078efcff */
[----:B------:R-:W-:Y:S01]  /*1860*/  ISETP.GE.AND P0, PT, R4, 0xc00, PT ;  /* 0x00000c000400780c */ /* 0x000fe20003f06270 */
[----:B------:R-:W-:Y:S01]  /*1870*/  STS [R43+0x490], R62 ;  /* 0x0004903e2b007388 */ /* 0x000fe20000000800 */
[C---:B------:R-:W-:Y:S02]  /*1880*/  LOP3.LUT R39, R7.reuse, 0x30, RZ, 0xfc, !PT ;  /* 0x0000003007277812 */ /* 0x040fe400078efcff */
[CC--:B------:R-:W-:Y:S01]  /*1890*/  ISETP.LT.AND P1, PT, R7.reuse, R0.reuse, !P0 ;  /* 0x000000000700720c */ /* 0x0c0fe20004721270 */
[----:B------:R-:W-:Y:S01]  /*18a0*/  STS [R43+0x20], R64 ;  /* 0x000020402b007388 */ /* 0x000fe20000000800 */
[----:B------:R-:W-:Y:S02]  /*18b0*/  LOP3.LUT R41, R7, 0x40, RZ, 0xfc, !PT ;  /* 0x0000004007297812 */ /* 0x000fe400078efcff */
[-C--:B------:R-:W-:Y:S01]  /*18c0*/  ISETP.LT.AND P5, PT, R37, R0.reuse, !P0 ;  /* 0x000000002500720c */ /* 0x080fe200047a1270 */
[----:B------:R-:W-:Y:S01]  /*18d0*/  STS [R43+0x4a0], R66 ;  /* 0x0004a0422b007388 */ /* 0x000fe20000000800 */
[----:B------:R-:W-:-:S02]  /*18e0*/  ISETP.LT.AND P4, PT, R39, R0, !P0 ;  /* 0x000000002700720c */ /* 0x000fc40004781270 */
[----:B------:R-:W-:Y:S01]  /*18f0*/  LOP3.LUT R37, R7, 0x50, RZ, 0xfc, !PT ;  /* 0x0000005007257812 */ /* 0x000fe200078efcff */
[----:B------:R-:W-:Y:S01]  /*1900*/  STS [R43+0x30], R68 ;  /* 0x000030442b007388 */ /* 0x000fe20000000800 */
[-C--:B------:R-:W-:Y:S02]  /*1910*/  ISETP.LT.AND P3, PT, R41, R0.reuse, !P0 ;  /* 0x000000002900720c */ /* 0x080fe40004761270 */
[C---:B------:R-:W-:Y:S01]  /*1920*/  LOP3.LUT R39, R7.reuse, 0x60, RZ, 0xfc, !PT ;  /* 0x0000006007277812 */ /* 0x040fe200078efcff */
[----:B------:R-:W-:Y:S01]  /*1930*/  STS [R43+0x4b0], R70 ;  /* 0x0004b0462b007388 */ /* 0x000fe20000000800 */
[----:B------:R-:W-:Y:S02]  /*1940*/  LOP3.LUT R41, R7, 0x70, RZ, 0xfc, !PT ;  /* 0x0000007007297812 */ /* 0x000fe400078efcff */
[----:B------:R-:W-:Y:S01]  /*1950*/  ISETP.LT.AND P2, PT, R37, R0, !P0 ;  /* 0x000000002500720c */ /* 0x000fe20004741270 */
[----:B------:R-:W-:Y:S04]  /*1960*/  STS [R43+0x40], R72 ;  /* 0x000040482b007388 */ /* 0x000fe80000000800 */
[----:B------:R-:W-:Y:S04]  /*1970*/  STS [R43+0x4c0], R74 ;  /* 0x0004c04a2b007388 */ /* 0x000fe80000000800 */
[----:B------:R-:W-:Y:S04]  /*1980*/  STS [R43+0x50], R76 ;  /* 0x0000504c2b007388 */ /* 0x000fe80000000800 */
[----:B------:R-:W-:Y:S04]  /*1990*/  STS [R43+0x4d0], R78 ;  /* 0x0004d04e2b007388 */ /* 0x000fe80000000800 */
[----:B------:R-:W-:Y:S04]  /*19a0*/  STS [R43+0x60], R80 ;  /* 0x000060502b007388 */ /* 0x000fe80000000800 */
[----:B------:R-:W-:Y:S04]  /*19b0*/  STS [R43+0x4e0], R82 ;  /* 0x0004e0522b007388 */ /* 0x000fe80000000800 */
[----:B------:R-:W-:Y:S04]  /*19c0*/  STS [R43+0x70], R84 ;  /* 0x000070542b007388 */ /* 0x000fe80000000800 */
[----:B------:R-:W-:Y:S01]  /*19d0*/  STS [R43+0x4f0], R86 ;  /* 0x0004f0562b007388 */ /* 0x000fe20000000800 */
[----:B------:R-:W-:Y:S06]  /*19e0*/  BAR.SYNC.DEFER_BLOCKING 0x0 ;  /* 0x0000000000007b1d */ /* 0x000fec0000010000 */
[----:B------:R-:W1:Y:S04]  /*19f0*/  LDS.128 R32, [R40] ;  /* 0x0000000028207984 */ /* 0x000e680000000c00 */
[----:B------:R-:W2:Y:S04]  /*1a00*/  LDS.128 R28, [R40+0x900] ;  /* 0x00090000281c7984 */ /* 0x000ea80000000c00 */
[----:B------:R-:W3:Y:S04]  /*1a10*/  LDS.128 R12, [R40+0x1200] ;  /* 0x00120000280c7984 */ /* 0x000ee80000000c00 */
[----:B------:R-:W4:Y:S01]  /*1a20*/  LDS.128 R8, [R40+0x1b00] ;  /* 0x001b000028087984 */ /* 0x000f220000000c00 */
[----:B------:R-:W-:Y:S06]  /*1a30*/  BAR.SYNC.DEFER_BLOCKING 0x0 ;  /* 0x0000000000007b1d */ /* 0x000fec0000010000 */
[----:B------:R-:W-:Y:S04]  /*1a40*/  STS [R43], R24 ;  /* 0x000000182b007388 */ /* 0x000fe80000000800 */
[----:B------:R-:W-:Y:S04]  /*1a50*/  STS [R43+0x480], R26 ;  /* 0x0004801a2b007388 */ /* 0x000fe80000000800 */
[----:B------:R5:W-:Y:S04]  /*1a60*/  STS [R43+0x10], R3 ;  /* 0x000010032b007388 */ /* 0x000be80000000800 */
[----:B------:R1:W-:Y:S04]  /*1a70*/  STS [R43+0x490], R5 ;  /* 0x000490052b007388 */ /* 0x0003e80000000800 */
[----:B------:R-:W-:Y:S01]  /*1a80*/  STS [R43+0x20], R16 ;  /* 0x000020102b007388 */ /* 0x000fe20000000800 */
[----:B-----5:R-:W5:Y:S03]  /*1a90*/  LDC.64 R2, c[0x0][0x220] ;  /* 0x00008800ff027b82 */ /* 0x020f660000000a00 */
[----:B------:R-:W-:Y:S01]  /*1aa0*/  STS [R43+0x4a0], R18 ;  /* 0x0004a0122b007388 */ /* 0x000fe20000000800 */
[----:B-1----:R-:W-:-:S03]  /*1ab0*/  LOP3.LUT R5, R7, 0x10, RZ, 0xfc, !PT ;  /* 0x0000001007057812 */ /* 0x002fc600078efcff */
[----:B------:R-:W-:Y:S01]  /*1ac0*/  STS [R43+0x30], R36 ;  /* 0x000030242b007388 */ /* 0x000fe20000000800 */
[----:B------:R-:W-:-:S03]  /*1ad0*/  ISETP.LT.AND P6, PT, R5, R0, !P0 ;  /* 0x000000000500720c */ /* 0x000fc600047c1270 */
[----:B------:R-:W-:Y:S04]  /*1ae0*/  STS [R43+0x4b0], R38 ;  /* 0x0004b0262b007388 */ /* 0x000fe80000000800 */
[----:B------:R-:W-:Y:S04]  /*1af0*/  STS [R43+0x40], R20 ;  /* 0x000040142b007388 */ /* 0x000fe80000000800 */
[----:B------:R-:W-:Y:S04]  /*1b00*/  STS [R43+0x4c0], R42 ;  /* 0x0004c02a2b007388 */ /* 0x000fe80000000800 */
[----:B------:R-:W-:Y:S04]  /*1b10*/  STS [R43+0x50], R44 ;  /* 0x0000502c2b007388 */ /* 0x000fe80000000800 */
[----:B------:R-:W-:Y:S04]  /*1b20*/  STS [R43+0x4d0], R46 ;  /* 0x0004d02e2b007388 */ /* 0x000fe80000000800 */
[----:B------:R-:W-:Y:S04]  /*1b30*/  STS [R43+0x60], R48 ;  /* 0x000060302b007388 */ /* 0x000fe80000000800 */
[----:B------:R-:W-:Y:S04]  /*1b40*/  STS [R43+0x4e0], R50 ;  /* 0x0004e0322b007388 */ /* 0x000fe80000000800 */
[----:B------:R-:W-:Y:S04]  /*1b50*/  STS [R43+0x70], R52 ;  /* 0x000070342b007388 */ /* 0x000fe80000000800 */
[----:B------:R1:W-:Y:S01]  /*1b60*/  STS [R43+0x4f0], R54 ;  /* 0x0004f0362b007388 */ /* 0x0003e20000000800 */
[----:B------:R-:W-:Y:S01]  /*1b70*/  BAR.SYNC.DEFER_BLOCKING 0x0 ;  /* 0x0000000000007b1d */ /* 0x000fe20000010000 */
[----:B-1----:R-:W-:-:S04]  /*1b80*/  IMAD R43, R7, 0xc00, R4 ;  /* 0x00000c00072b7824 */ /* 0x002fc800078e0204 */
[----:B-----5:R-:W-:-:S04]  /*1b90*/  IMAD.WIDE R4, R43, 0x2, R2 ;  /* 0x000000022b047825 */ /* 0x020fc800078e0202 */
[C---:B------:R-:W-:Y:S02]  /*1ba0*/  VIADD R45, R43.reuse, 0xc000 ;  /* 0x0000c0002b2d7836 */ /* 0x040fe40000000000 */
[----:B------:R-:W-:Y:S02]  /*1bb0*/  VIADD R37, R43, 0x18000 ;  /* 0x000180002b257836 */ /* 0x000fe40000000000 */
[----:B------:R-:W-:-:S04]  /*1bc0*/  IMAD.WIDE R6, R45, 0x2, R2 ;  /* 0x000000022d067825 */ /* 0x000fc800078e0202 */
[C---:B------:R-:W-:Y:S01]  /*1bd0*/  VIADD R45, R43.reuse, 0x3c000 ;  /* 0x0003c0002b2d7836 */ /* 0x040fe20000000000 */
[----:B------:R-:W1:Y:S01]  /*1be0*/  LDS.128 R24, [R40] ;  /* 0x0000000028187984 */ /* 0x000e620000000c00 */
[----:B------:R-:W-:Y:S02]  /*1bf0*/  VIADD R47, R43, 0x48000 ;  /* 0x000480002b2f7836 */ /* 0x000fe40000000000 */
[--C-:B------:R-:W-:Y:S01]  /*1c00*/  IMAD.WIDE R36, R37, 0x2, R2.reuse ;  /* 0x0000000225247825 */ /* 0x100fe200078e0202 */
[----:B------:R-:W5:Y:S04]  /*1c10*/  LDS.128 R20, [R40+0x900] ;  /* 0x0009000028147984 */ /* 0x000f680000000c00 */
[----:B------:R-:W5:Y:S04]  /*1c20*/  LDS.128 R16, [R40+0x1200] ;  /* 0x0012000028107984 */ /* 0x000f680000000c00 */
[----:B------:R4:W-:Y:S01]  /*1c30*/  @P1 STG.E.128 desc[UR22][R4.64], R32 ;  /* 0x0000002004001986 */ /* 0x0009e2000c101d16 */
[-C--:B------:R-:W-:Y:S01]  /*1c40*/  ISETP.LT.AND P1, PT, R39, R0.reuse, !P0 ;  /* 0x000000002700720c */ /* 0x080fe20004721270 */
[----:B------:R-:W-:Y:S01]  /*1c50*/  VIADD R39, R43, 0x24000 ;  /* 0x000240002b277836 */ /* 0x000fe20000000000 */
[----:B------:R-:W-:Y:S01]  /*1c60*/  ISETP.LT.AND P0, PT, R41, R0, !P0 ;  /* 0x000000002900720c */ /* 0x000fe20004701270 */
[----:B------:R-:W-:Y:S01]  /*1c70*/  VIADD R41, R43, 0x30000 ;  /* 0x000300002b297836 */ /* 0x000fe20000000000 */
[----:B--2---:R2:W-:Y:S01]  /*1c80*/  @P6 STG.E.128 desc[UR22][R6.64], R28 ;  /* 0x0000001c06006986 */ /* 0x0045e2000c101d16 */
[----:B------:R-:W-:-:S03]  /*1c90*/  IMAD.WIDE R38, R39, 0x2, R2 ;  /* 0x0000000227267825 */ /* 0x000fc600078e0202 */
[----:B---3--:R3:W-:Y:S04]  /*1ca0*/  @P5 STG.E.128 desc[UR22][R36.64], R12 ;  /* 0x0000000c24005986 */ /* 0x0087e8000c101d16 */
[----:B----4-:R3:W-:Y:S01]  /*1cb0*/  @P4 STG.E.128 desc[UR22][R38.64], R8 ;  /* 0x0000000826004986 */ /* 0x0107e2000c101d16 */
[----:B------:R-:W-:-:S04]  /*1cc0*/  IMAD.WIDE R4, R41, 0x2, R2 ;  /* 0x0000000229047825 */ /* 0x000fc800078e0202 */
[----:B------:R-:W-:-:S04]  /*1cd0*/  IMAD.WIDE R32, R45, 0x2, R2 ;  /* 0x000000022d207825 */ /* 0x000fc800078e0202 */
[----:B------:R-:W-:Y:S01]  /*1ce0*/  IMAD.WIDE R34, R47, 0x2, R2 ;  /* 0x000000022f227825 */ /* 0x000fe200078e0202 */
[----:B-1----:R3:W-:Y:S04]  /*1cf0*/  @P3 STG.E.128 desc[UR22][R4.64], R24 ;  /* 0x0000001804003986 */ /* 0x0027e8000c101d16 */
[----:B-----5:R3:W-:Y:S04]  /*1d00*/  @P2 STG.E.128 desc[UR22][R32.64], R20 ;  /* 0x0000001420002986 */ /* 0x0207e8000c101d16 */
[----:B------:R3:W-:Y:S01]  /*1d10*/  @P1 STG.E.128 desc[UR22][R34.64], R16 ;  /* 0x0000001022001986 */ /* 0x0007e2000c101d16 */
[----:B--2---:R-:W-:Y:S05]  /*1d20*/  @!P0 EXIT ;  /* 0x000000000000894d */ /* 0x004fea0003800000 */
[----:B---3--:R-:W1:Y:S01]  /*1d30*/  LDS.128 R4, [R40+0x1b00] ;  /* 0x001b000028047984 */ /* 0x008e620000000c00 */
[----:B------:R-:W-:-:S04]  /*1d40*/  VIADD R43, R43, 0x54000 ;  /* 0x000540002b2b7836 */ /* 0x000fc80000000000 */
[----:B------:R-:W-:-:S05]  /*1d50*/  IMAD.WIDE R2, R43, 0x2, R2 ;  /* 0x000000022b027825 */ /* 0x000fca00078e0202 */
[----:B-1----:R-:W-:Y:S01]  /*1d60*/  STG.E.128 desc[UR22][R2.64], R4 ;  /* 0x0000000402007986 */ /* 0x002fe2000c101d16 */
[----:B------:R-:W-:Y:S05]  /*1d70*/  EXIT ;  /* 0x000000000000794d */ /* 0x000fea0003800000 */
.L_x_1:
[----:B------:R-:W-:-:S00]  /*1d80*/  BRA `(.L_x_1) ;  /* 0xfffffffc00fc7947 */ /* 0x000fc0000383ffff */
[----:B------:R-:W-:-:S00]  /*1d90*/  NOP ;  /* 0x0000000000007918 */ /* 0x000fc00000000000 */
        /* <DEDUP_REMOVED lines=14> */
.L_x_2:


//--------------------- .nv.shared.triton_mm      --------------------------
	.section	.nv.shared.triton_mm,"aw",@nobits
	.sectionflags	@""
	.align	16
	.zero		1024


//--------------------- .nv.constant0.triton_mm   --------------------------
	.section	.nv.constant0.triton_mm,"a",@progbits
	.sectionflags	@""
	.align	4
.nv.constant0.triton_mm:
	.zero		560
